	.target	sm_80

	.elftype	@"ET_EXEC"


//--------------------- .note.nv.tkinfo           --------------------------
	.section	.note.nv.tkinfo,"",@"SHT_NOTE"
	.sectionflags	@"SHF_NOTE_NV_TKINFO"
	.tkinfo
        /*0018*/ 	.word	0x00000002
        /*0030*/ 	.string	""
        /*0030*/ 	.string	"ptxas"
        /*0030*/ 	.string	"Cuda compilation tools, release 13.0, V13.0.88"
        /*0030*/ 	.string	"Build cuda_13.0.r13.0/compiler.36424714_0"
        /*0030*/ 	.string	"-v  -suppress-debug-info  -lineinfo  -arch sm_80 "



//--------------------- .note.nv.cuinfo           --------------------------
	.section	.note.nv.cuinfo,"",@"SHT_NOTE"
	.sectionflags	@"SHF_NOTE_NV_CUINFO"
        /*0018*/ 	.short	0x0002
        /*001a*/ 	.short	0x0050
        /*001c*/ 	.short	0x0082
	.zero		2


//--------------------- .nv.info                  --------------------------
	.section	.nv.info,"",@"SHT_CUDA_INFO"
	.align	4


	//----- nvinfo : EIATTR_REGCOUNT
	.align		4
        /*0000*/ 	.byte	0x04, 0x2f
        /*0002*/ 	.short	(.L_2 - .L_1)
	.align		4
.L_1:
        /*0004*/ 	.word	index@(attn_fwd)
        /*0008*/ 	.word	0x000000ff


	//----- nvinfo : EIATTR_FRAME_SIZE
	.align		4
.L_2:
        /*000c*/ 	.byte	0x04, 0x11
        /*000e*/ 	.short	(.L_4 - .L_3)
	.align		4
.L_3:
        /*0010*/ 	.word	index@(attn_fwd)
        /*0014*/ 	.word	0x00000000


	//----- nvinfo : EIATTR_MIN_STACK_SIZE
	.align		4
.L_4:
        /*0018*/ 	.byte	0x04, 0x12
        /*001a*/ 	.short	(.L_6 - .L_5)
	.align		4
.L_5:
        /*001c*/ 	.word	index@(attn_fwd)
        /*0020*/ 	.word	0x00000000
.L_6:


//--------------------- .nv.info.attn_fwd         --------------------------
	.section	.nv.info.attn_fwd,"",@"SHT_CUDA_INFO"
	.sectionflags	@""
	.align	4


	//----- nvinfo : EIATTR_CUDA_API_VERSION
	.align		4
        /*0000*/ 	.byte	0x04, 0x37
        /*0002*/ 	.short	(.L_8 - .L_7)
.L_7:
        /*0004*/ 	.word	0x00000082


	//----- nvinfo : EIATTR_SW2861232_WAR
	.align		4
.L_8:
        /*0008*/ 	.byte	0x01, 0x35
	.zero		2


	//----- nvinfo : EIATTR_PARAM_CBANK
	.align		4
        /*000c*/ 	.byte	0x04, 0x0a
        /*000e*/ 	.short	(.L_10 - .L_9)
	.align		4
.L_9:
        /*0010*/ 	.word	index@(.nv.constant0.attn_fwd)
        /*0014*/ 	.short	0x0160
        /*0016*/ 	.short	0x0088


	//----- nvinfo : EIATTR_CBANK_PARAM_SIZE
	.align		4
.L_10:
        /*0018*/ 	.byte	0x03, 0x19
        /*001a*/ 	.short	0x0088


	//----- nvinfo : EIATTR_KPARAM_INFO
	.align		4
        /*001c*/ 	.byte	0x04, 0x17
        /*001e*/ 	.short	(.L_12 - .L_11)
.L_11:
        /*0020*/ 	.word	0x00000000
        /*0024*/ 	.short	0x0019
        /*0026*/ 	.short	0x0080
        /*0028*/ 	.byte	0x00, 0xf4, 0x21, 0x00


	//----- nvinfo : EIATTR_KPARAM_INFO
	.align		4
.L_12:
        /*002c*/ 	.byte	0x04, 0x17
        /*002e*/ 	.short	(.L_14 - .L_13)
.L_13:
        /*0030*/ 	.word	0x00000000
        /*0034*/ 	.short	0x0018
        /*0036*/ 	.short	0x0078
        /*0038*/ 	.byte	0x00, 0xf4, 0x21, 0x00


	//----- nvinfo : EIATTR_KPARAM_INFO
	.align		4
.L_14:
        /*003c*/ 	.byte	0x04, 0x17
        /*003e*/ 	.short	(.L_16 - .L_15)
.L_15:
        /*0040*/ 	.word	0x00000000
        /*0044*/ 	.short	0x0017
        /*0046*/ 	.short	0x0070
        /*0048*/ 	.byte	0x00, 0xf0, 0x11, 0x00


	//----- nvinfo : EIATTR_KPARAM_INFO
	.align		4
.L_16:
        /*004c*/ 	.byte	0x04, 0x17
        /*004e*/ 	.short	(.L_18 - .L_17)
.L_17:
        /*0050*/ 	.word	0x00000000
        /*0054*/ 	.short	0x0016
        /*0056*/ 	.short	0x006c
        /*0058*/ 	.byte	0x00, 0xf0, 0x11, 0x00


	//----- nvinfo : EIATTR_KPARAM_INFO
	.align		4
.L_18:
        /*005c*/ 	.byte	0x04, 0x17
        /*005e*/ 	.short	(.L_20 - .L_19)
.L_19:
        /*0060*/ 	.word	0x00000000
        /*0064*/ 	.short	0x0015
        /*0066*/ 	.short	0x0068
        /*0068*/ 	.byte	0x00, 0xf0, 0x11, 0x00


	//----- nvinfo : EIATTR_KPARAM_INFO
	.align		4
.L_20:
        /*006c*/ 	.byte	0x04, 0x17
        /*006e*/ 	.short	(.L_22 - .L_21)
.L_21:
        /*0070*/ 	.word	0x00000000
        /*0074*/ 	.short	0x0014
        /*0076*/ 	.short	0x0064
        /*0078*/ 	.byte	0x00, 0xf0, 0x11, 0x00


	//----- nvinfo : EIATTR_KPARAM_INFO
	.align		4
.L_22:
        /*007c*/ 	.byte	0x04, 0x17
        /*007e*/ 	.short	(.L_24 - .L_23)
.L_23:
        /*0080*/ 	.word	0x00000000
        /*0084*/ 	.short	0x0013
        /*0086*/ 	.short	0x0060
        /*0088*/ 	.byte	0x00, 0xf0, 0x11, 0x00


	//----- nvinfo : EIATTR_KPARAM_INFO
	.align		4
.L_24:
        /*008c*/ 	.byte	0x04, 0x17
        /*008e*/ 	.short	(.L_26 - .L_25)
.L_25:
        /*0090*/ 	.word	0x00000000
        /*0094*/ 	.short	0x0012
        /*0096*/ 	.short	0x005c
        /*0098*/ 	.byte	0x00, 0xf0, 0x11, 0x00


	//----- nvinfo : EIATTR_KPARAM_INFO
	.align		4
.L_26:
        /*009c*/ 	.byte	0x04, 0x17
        /*009e*/ 	.short	(.L_28 - .L_27)
.L_27:
        /*00a0*/ 	.word	0x00000000
        /*00a4*/ 	.short	0x0011
        /*00a6*/ 	.short	0x0058
        /*00a8*/ 	.byte	0x00, 0xf0, 0x11, 0x00


	//----- nvinfo : EIATTR_KPARAM_INFO
	.align		4
.L_28:
        /*00ac*/ 	.byte	0x04, 0x17
        /*00ae*/ 	.short	(.L_30 - .L_29)
.L_29:
        /*00b0*/ 	.word	0x00000000
        /*00b4*/ 	.short	0x0010
        /*00b6*/ 	.short	0x0054
        /*00b8*/ 	.byte	0x00, 0xf0, 0x11, 0x00


	//----- nvinfo : EIATTR_KPARAM_INFO
	.align		4
.L_30:
        /*00bc*/ 	.byte	0x04, 0x17
        /*00be*/ 	.short	(.L_32 - .L_31)
.L_31:
        /*00c0*/ 	.word	0x00000000
        /*00c4*/ 	.short	0x000f
        /*00c6*/ 	.short	0x0050
        /*00c8*/ 	.byte	0x00, 0xf0, 0x11, 0x00


	//----- nvinfo : EIATTR_KPARAM_INFO
	.align		4
.L_32:
        /*00cc*/ 	.byte	0x04, 0x17
        /*00ce*/ 	.short	(.L_34 - .L_33)
.L_33:
        /*00d0*/ 	.word	0x00000000
        /*00d4*/ 	.short	0x000e
        /*00d6*/ 	.short	0x004c
        /*00d8*/ 	.byte	0x00, 0xf0, 0x11, 0x00


	//----- nvinfo : EIATTR_KPARAM_INFO
	.align		4
.L_34:
        /*00dc*/ 	.byte	0x04, 0x17
        /*00de*/ 	.short	(.L_36 - .L_35)
.L_35:
        /*00e0*/ 	.word	0x00000000
        /*00e4*/ 	.short	0x000d
        /*00e6*/ 	.short	0x0048
        /*00e8*/ 	.byte	0x00, 0xf0, 0x11, 0x00


	//----- nvinfo : EIATTR_KPARAM_INFO
	.align		4
.L_36:
        /*00ec*/ 	.byte	0x04, 0x17
        /*00ee*/ 	.short	(.L_38 - .L_37)
.L_37:
        /*00f0*/ 	.word	0x00000000
        /*00f4*/ 	.short	0x000c
        /*00f6*/ 	.short	0x0044
        /*00f8*/ 	.byte	0x00, 0xf0, 0x11, 0x00


	//----- nvinfo : EIATTR_KPARAM_INFO
	.align		4
.L_38:
        /*00fc*/ 	.byte	0x04, 0x17
        /*00fe*/ 	.short	(.L_40 - .L_39)
.L_39:
        /*0100*/ 	.word	0x00000000
        /*0104*/ 	.short	0x000b
        /*0106*/ 	.short	0x0040
        /*0108*/ 	.byte	0x00, 0xf0, 0x11, 0x00


	//----- nvinfo : EIATTR_KPARAM_INFO
	.align		4
.L_40:
        /*010c*/ 	.byte	0x04, 0x17
        /*010e*/ 	.short	(.L_42 - .L_41)
.L_41:
        /*0110*/ 	.word	0x00000000
        /*0114*/ 	.short	0x000a
        /*0116*/ 	.short	0x003c
        /*0118*/ 	.byte	0x00, 0xf0, 0x11, 0x00


	//----- nvinfo : EIATTR_KPARAM_INFO
	.align		4
.L_42:
        /*011c*/ 	.byte	0x04, 0x17
        /*011e*/ 	.short	(.L_44 - .L_43)
.L_43:
        /*0120*/ 	.word	0x00000000
        /*0124*/ 	.short	0x0009
        /*0126*/ 	.short	0x0038
        /*0128*/ 	.byte	0x00, 0xf0, 0x11, 0x00


	//----- nvinfo : EIATTR_KPARAM_INFO
	.align		4
.L_44:
        /*012c*/ 	.byte	0x04, 0x17
        /*012e*/ 	.short	(.L_46 - .L_45)
.L_45:
        /*0130*/ 	.word	0x00000000
        /*0134*/ 	.short	0x0008
        /*0136*/ 	.short	0x0034
        /*0138*/ 	.byte	0x00, 0xf0, 0x11, 0x00


	//----- nvinfo : EIATTR_KPARAM_INFO
	.align		4
.L_46:
        /*013c*/ 	.byte	0x04, 0x17
        /*013e*/ 	.short	(.L_48 - .L_47)
.L_47:
        /*0140*/ 	.word	0x00000000
        /*0144*/ 	.short	0x0007
        /*0146*/ 	.short	0x0030
        /*0148*/ 	.byte	0x00, 0xf0, 0x11, 0x00


	//----- nvinfo : EIATTR_KPARAM_INFO
	.align		4
.L_48:
        /*014c*/ 	.byte	0x04, 0x17
        /*014e*/ 	.short	(.L_50 - .L_49)
.L_49:
        /*0150*/ 	.word	0x00000000
        /*0154*/ 	.short	0x0006
        /*0156*/ 	.short	0x002c
        /*0158*/ 	.byte	0x00, 0xf0, 0x11, 0x00


	//----- nvinfo : EIATTR_KPARAM_INFO
	.align		4
.L_50:
        /*015c*/ 	.byte	0x04, 0x17
        /*015e*/ 	.short	(.L_52 - .L_51)
.L_51:
        /*0160*/ 	.word	0x00000000
        /*0164*/ 	.short	0x0005
        /*0166*/ 	.short	0x0028
        /*0168*/ 	.byte	0x00, 0xf0, 0x11, 0x00


	//----- nvinfo : EIATTR_KPARAM_INFO
	.align		4
.L_52:
        /*016c*/ 	.byte	0x04, 0x17
        /*016e*/ 	.short	(.L_54 - .L_53)
.L_53:
        /*0170*/ 	.word	0x00000000
        /*0174*/ 	.short	0x0004
        /*0176*/ 	.short	0x0020
        /*0178*/ 	.byte	0x00, 0xf4, 0x21, 0x00


	//----- nvinfo : EIATTR_KPARAM_INFO
	.align		4
.L_54:
        /*017c*/ 	.byte	0x04, 0x17
        /*017e*/ 	.short	(.L_56 - .L_55)
.L_55:
        /*0180*/ 	.word	0x00000000
        /*0184*/ 	.short	0x0003
        /*0186*/ 	.short	0x0018
        /*0188*/ 	.byte	0x00, 0xf4, 0x21, 0x00


	//----- nvinfo : EIATTR_KPARAM_INFO
	.align		4
.L_56:
        /*018c*/ 	.byte	0x04, 0x17
        /*018e*/ 	.short	(.L_58 - .L_57)
.L_57:
        /*0190*/ 	.word	0x00000000
        /*0194*/ 	.short	0x0002
        /*0196*/ 	.short	0x0010
        /*0198*/ 	.byte	0x00, 0xf4, 0x21, 0x00


	//----- nvinfo : EIATTR_KPARAM_INFO
	.align		4
.L_58:
        /*019c*/ 	.byte	0x04, 0x17
        /*019e*/ 	.short	(.L_60 - .L_59)
.L_59:
        /*01a0*/ 	.word	0x00000000
        /*01a4*/ 	.short	0x0001
        /*01a6*/ 	.short	0x0008
        /*01a8*/ 	.byte	0x00, 0xf4, 0x21, 0x00


	//----- nvinfo : EIATTR_KPARAM_INFO
	.align		4
.L_60:
        /*01ac*/ 	.byte	0x04, 0x17
        /*01ae*/ 	.short	(.L_62 - .L_61)
.L_61:
        /*01b0*/ 	.word	0x00000000
        /*01b4*/ 	.short	0x0000
        /*01b6*/ 	.short	0x0000
        /*01b8*/ 	.byte	0x00, 0xf4, 0x21, 0x00


	//----- nvinfo : EIATTR_MAXREG_COUNT
	.align		4
.L_62:
        /*01bc*/ 	.byte	0x03, 0x1b
        /*01be*/ 	.short	0x00ff


	//----- nvinfo : EIATTR_NUM_BARRIERS
	.align		4
        /*01c0*/ 	.byte	0x02, 0x4c
        /*01c2*/ 	.byte	0x01
	.zero		1


	//----- nvinfo : EIATTR_MERCURY_ISA_VERSION
	.align		4
        /*01c4*/ 	.byte	0x03, 0x5f
        /*01c6*/ 	.short	0x0000


	//----- nvinfo : EIATTR_COOP_GROUP_MASK_REGIDS
	.align		4
        /*01c8*/ 	.byte	0x04, 0x29
        /*01ca*/ 	.short	(.L_64 - .L_63)


	//   ....[0]....
.L_63:
        /*01cc*/ 	.word	0xffffffff


	//   ....[1]....
        /*01d0*/ 	.word	0xffffffff


	//   ....[2]....
        /*01d4*/ 	.word	0xffffffff


	//   ....[3]....
        /*01d8*/ 	.word	0xffffffff


	//   ....[4]....
        /*01dc*/ 	.word	0xffffffff


	//   ....[5]....
        /*01e0*/ 	.word	0xffffffff


	//   ....[6]....
        /*01e4*/ 	.word	0xffffffff


	//   ....[7]....
        /*01e8*/ 	.word	0xffffffff


	//----- nvinfo : EIATTR_COOP_GROUP_INSTR_OFFSETS
	.align		4
.L_64:
        /*01ec*/ 	.byte	0x04, 0x28
        /*01ee*/ 	.short	(.L_66 - .L_65)


	//   ....[0]....
.L_65:
        /*01f0*/ 	.word	0x00002d90


	//   ....[1]....
        /*01f4*/ 	.word	0x00002da0


	//   ....[2]....
        /*01f8*/ 	.word	0x00002dd0


	//   ....[3]....
        /*01fc*/ 	.word	0x00002de0


	//   ....[4]....
        /*0200*/ 	.word	0x00003d30


	//   ....[5]....
        /*0204*/ 	.word	0x00003d40


	//   ....[6]....
        /*0208*/ 	.word	0x00003db0


	//   ....[7]....
        /*020c*/ 	.word	0x00003dd0


	//----- nvinfo : EIATTR_EXIT_INSTR_OFFSETS
	.align		4
.L_66:
        /*0210*/ 	.byte	0x04, 0x1c
        /*0212*/ 	.short	(.L_68 - .L_67)


	//   ....[0]....
.L_67:
        /*0214*/ 	.word	0x00005750


	//   ....[1]....
        /*0218*/ 	.word	0x000057f0


	//----- nvinfo : EIATTR_REQNTID
	.align		4
.L_68:
        /*021c*/ 	.byte	0x04, 0x10
        /*021e*/ 	.short	(.L_70 - .L_69)
.L_69:
        /*0220*/ 	.word	0x00000080
        /*0224*/ 	.word	0x00000001
        /*0228*/ 	.word	0x00000001
.L_70:


//--------------------- .nv.callgraph             --------------------------
	.section	.nv.callgraph,"",@"SHT_CUDA_CALLGRAPH"
	.align	4
	.sectionentsize	8
	.align		4
        /*0000*/ 	.word	0x00000000
	.align		4
        /*0004*/ 	.word	0xffffffff
	.align		4
        /*0008*/ 	.word	0x00000000
	.align		4
        /*000c*/ 	.word	0xfffffffe
	.align		4
        /*0010*/ 	.word	0x00000000
	.align		4
        /*0014*/ 	.word	0xfffffffd
	.align		4
        /*0018*/ 	.word	0x00000000
	.align		4
        /*001c*/ 	.word	0xfffffffc


//--------------------- .nv.rel.action            --------------------------
	.section	.nv.rel.action,"",@"SHT_CUDA_RELOCINFO"
	.align	8
	.sectionentsize	8
        /*0000*/ 	.byte	0x73, 0x00, 0x00, 0x00, 0x00, 0x00, 0x00, 0x00, 0x00, 0x00, 0x00, 0x11, 0x25, 0x00, 0x05, 0x36


//--------------------- .nv.constant4             --------------------------
	.section	.nv.constant4,"a",@progbits
	.align	8
	.align		8
.nv.constant4:
        /*0000*/ 	.dword	_$_str


//--------------------- .nv.constant0.attn_fwd    --------------------------
	.section	.nv.constant0.attn_fwd,"a",@progbits
	.sectionflags	@""
	.align	4
.nv.constant0.attn_fwd:
	.zero		488


//--------------------- .text.attn_fwd            --------------------------
	.section	.text.attn_fwd,"ax",@progbits
	.sectioninfo	@"SHI_REGISTERS=255"
	.align	128
        .global         attn_fwd
        .type           attn_fwd,@function
        .size           attn_fwd,(.L_x_4 - attn_fwd)
        .other          attn_fwd,@"STO_CUDA_ENTRY STV_DEFAULT"
attn_fwd:
.text.attn_fwd:
[----:B------:R-:W-:Y:S02]  /*0000*/  IMAD.MOV.U32 R1, RZ, RZ, c[0x0][0x28] ;  /* 0x00000a00ff017624 */ /* 0x000fe400078e00ff */
[----:B------:R-:W0:Y:S01]  /*0010*/  S2R R252, SR_TID.X ;  /* 0x0000000000fc7919 */ /* 0x000e220000002100 */
[----:B------:R-:W-:Y:S01]  /*0020*/  MOV R63, c[0x0][0x198] ;  /* 0x00006600003f7a02 */ /* 0x000fe20000000f00 */
[----:B------:R-:W-:Y:S02]  /*0030*/  ULDC.64 UR4, c[0x0][0x118] ;  /* 0x0000460000047ab9 */ /* 0x000fe40000000a00 */
[----:B------:R-:W1:Y:S04]  /*0040*/  S2R R3, SR_CTAID.X ;  /* 0x0000000000037919 */ /* 0x000e680000002500 */
[----:B------:R-:W2:Y:S01]  /*0050*/  S2R R32, SR_CTAID.Y ;  /* 0x0000000000207919 */ /* 0x000ea20000002600 */
[----:B0-----:R-:W-:Y:S02]  /*0060*/  LOP3.LUT R16, R252, 0x3f, RZ, 0xc0, !PT ;  /* 0x0000003ffc107812 */ /* 0x001fe400078ec0ff */
[----:B------:R-:W-:-:S03]  /*0070*/  SHF.R.U32.HI R251, RZ, 0x6, R252 ;  /* 0x00000006fffb7819 */ /* 0x000fc600000116fc */
[----:B-1----:R-:W-:Y:S01]  /*0080*/  IMAD R250, R3, 0x40, R16 ;  /* 0x0000004003fa7824 */ /* 0x002fe200078e0210 */
[----:B------:R-:W-:Y:S01]  /*0090*/  SGXT.U32 R251, R251, 0x1 ;  /* 0x00000001fbfb781a */ /* 0x000fe20000000000 */
[----:B--2---:R-:W-:Y:S02]  /*00a0*/  IMAD R0, R32, c[0x0][0x190], RZ ;  /* 0x0000640020007a24 */ /* 0x004fe400078e02ff */
[----:B------:R-:W-:Y:S02]  /*00b0*/  IMAD R3, R250, c[0x0][0x194], RZ ;  /* 0x00006500fa037a24 */ /* 0x000fe400078e02ff */
[----:B------:R-:W-:Y:S02]  /*00c0*/  IMAD.SHL.U32 R2, R0, 0x2, RZ ;  /* 0x0000000200027824 */ /* 0x000fe400078e00ff */
[----:B------:R-:W-:Y:S02]  /*00d0*/  IMAD.SHL.U32 R5, R3, 0x2, RZ ;  /* 0x0000000203057824 */ /* 0x000fe400078e00ff */
[----:B------:R-:W-:-:S02]  /*00e0*/  IMAD R6, R251, c[0x0][0x198], RZ ;  /* 0x00006600fb067a24 */ /* 0x000fc400078e02ff */
[----:B------:R-:W-:Y:S01]  /*00f0*/  IMAD.HI R0, R0, 0x2, RZ ;  /* 0x0000000200007827 */ /* 0x000fe200078e02ff */
[----:B------:R-:W-:Y:S02]  /*0100*/  IADD3 R59, P0, P1, R5, c[0x0][0x160], R2 ;  /* 0x00005800053b7a10 */ /* 0x000fe4000791e002 */
[----:B------:R-:W-:Y:S01]  /*0110*/  LEA R5, R63, R6, 0x1 ;  /* 0x000000063f057211 */ /* 0x000fe200078e08ff */
[----:B------:R-:W-:-:S05]  /*0120*/  IMAD.HI R3, R3, 0x2, RZ ;  /* 0x0000000203037827 */ /* 0x000fca00078e02ff */
[----:B------:R-:W-:Y:S01]  /*0130*/  IADD3.X R61, R3, c[0x0][0x164], R0, P0, P1 ;  /* 0x00005900033d7a10 */ /* 0x000fe200007e2400 */
[----:B------:R-:W-:Y:S01]  /*0140*/  IMAD R0, R63, 0x2, R5 ;  /* 0x000000023f007824 */ /* 0x000fe200078e0205 */
[CC--:B------:R-:W-:Y:S02]  /*0150*/  LEA R2, P0, R6.reuse, R59.reuse, 0x1 ;  /* 0x0000003b06027211 */ /* 0x0c0fe400078008ff */
[----:B------:R-:W-:Y:S01]  /*0160*/  LEA R4, P1, R5, R59, 0x1 ;  /* 0x0000003b05047211 */ /* 0x000fe200078208ff */
[----:B------:R-:W-:Y:S01]  /*0170*/  IMAD R9, R63, 0x2, R0 ;  /* 0x000000023f097824 */ /* 0x000fe200078e0200 */
[----:B------:R-:W-:Y:S02]  /*0180*/  LEA.HI.X.SX32 R3, R6, R61, 0x1, P0 ;  /* 0x0000003d06037211 */ /* 0x000fe400000f0eff */
[C---:B------:R-:W-:Y:S02]  /*0190*/  LEA R6, P0, R0.reuse, R59, 0x1 ;  /* 0x0000003b00067211 */ /* 0x040fe400078008ff */
[-C--:B------:R-:W-:Y:S01]  /*01a0*/  LEA.HI.X.SX32 R5, R5, R61.reuse, 0x1, P1 ;  /* 0x0000003d05057211 */ /* 0x080fe200008f0eff */
[----:B------:R0:W2:Y:S01]  /*01b0*/  LDG.E.U16 R21, [R2.64] ;  /* 0x0000000402157981 */ /* 0x0000a2000c1e1500 */
[----:B------:R-:W-:-:S02]  /*01c0*/  LEA.HI.X.SX32 R7, R0, R61, 0x1, P0 ;  /* 0x0000003d00077211 */ /* 0x000fc400000f0eff */
[----:B------:R-:W-:Y:S01]  /*01d0*/  LEA R0, R63, R9, 0x1 ;  /* 0x000000093f007211 */ /* 0x000fe200078e08ff */
[----:B------:R1:W3:Y:S01]  /*01e0*/  LDG.E.U16 R23, [R4.64] ;  /* 0x0000000404177981 */ /* 0x0002e2000c1e1500 */
[-C--:B------:R-:W-:Y:S02]  /*01f0*/  LEA R8, P0, R9, R59.reuse, 0x1 ;  /* 0x0000003b09087211 */ /* 0x080fe400078008ff */
[C---:B------:R-:W-:Y:S01]  /*0200*/  LEA R10, P1, R0.reuse, R59, 0x1 ;  /* 0x0000003b000a7211 */ /* 0x040fe200078208ff */
[----:B------:R-:W-:Y:S01]  /*0210*/  IMAD R13, R63, 0x2, R0 ;  /* 0x000000023f0d7824 */ /* 0x000fe200078e0200 */
[-C--:B------:R-:W-:Y:S01]  /*0220*/  LEA.HI.X.SX32 R9, R9, R61.reuse, 0x1, P0 ;  /* 0x0000003d09097211 */ /* 0x080fe200000f0eff */
[----:B------:R4:W5:Y:S01]  /*0230*/  LDG.E.U16 R20, [R6.64] ;  /* 0x0000000406147981 */ /* 0x000962000c1e1500 */
[----:B------:R-:W-:Y:S01]  /*0240*/  LEA.HI.X.SX32 R11, R0, R61, 0x1, P1 ;  /* 0x0000003d000b7211 */ /* 0x000fe200008f0eff */
[----:B------:R-:W-:Y:S01]  /*0250*/  IMAD R0, R63, 0x2, R13 ;  /* 0x000000023f007824 */ /* 0x000fe200078e020d */
[C---:B------:R-:W-:Y:S01]  /*0260*/  LEA R12, P0, R13.reuse, R59, 0x1 ;  /* 0x0000003b0d0c7211 */ /* 0x040fe200078008ff */
[----:B------:R4:W3:Y:S03]  /*0270*/  LDG.E.U16 R25, [R8.64] ;  /* 0x0000000408197981 */ /* 0x0008e6000c1e1500 */
[----:B------:R-:W-:Y:S01]  /*0280*/  LEA.HI.X.SX32 R13, R13, R61, 0x1, P0 ;  /* 0x0000003d0d0d7211 */ /* 0x000fe200000f0eff */
[----:B------:R4:W3:Y:S01]  /*0290*/  LDG.E.U16 R27, [R10.64] ;  /* 0x000000040a1b7981 */ /* 0x0008e2000c1e1500 */
[----:B0-----:R-:W-:-:S02]  /*02a0*/  LEA R2, P0, R0, R59, 0x1 ;  /* 0x0000003b00027211 */ /* 0x001fc400078008ff */
[----:B-1----:R-:W-:Y:S01]  /*02b0*/  LEA R5, R63, R0, 0x1 ;  /* 0x000000003f057211 */ /* 0x002fe200078e08ff */
[----:B------:R0:W5:Y:S01]  /*02c0*/  LDG.E.U16 R29, [R12.64] ;  /* 0x000000040c1d7981 */ /* 0x000162000c1e1500 */
[----:B------:R-:W-:-:S03]  /*02d0*/  LEA.HI.X.SX32 R3, R0, R61, 0x1, P0 ;  /* 0x0000003d00037211 */ /* 0x000fc600000f0eff */
[----:B------:R-:W-:Y:S01]  /*02e0*/  IMAD R0, R63, 0x2, R5 ;  /* 0x000000023f007824 */ /* 0x000fe200078e0205 */
[-C--:B------:R-:W-:Y:S01]  /*02f0*/  LEA R4, P0, R5, R59.reuse, 0x1 ;  /* 0x0000003b05047211 */ /* 0x080fe200078008ff */
[----:B------:R1:W5:Y:S02]  /*0300*/  LDG.E.U16 R22, [R2.64] ;  /* 0x0000000402167981 */ /* 0x000364000c1e1500 */
[----:B------:R-:W-:Y:S01]  /*0310*/  IMAD R14, R63, 0x2, R0 ;  /* 0x000000023f0e7824 */ /* 0x000fe200078e0200 */
[C---:B----4-:R-:W-:Y:S02]  /*0320*/  LEA R6, P1, R0.reuse, R59, 0x1 ;  /* 0x0000003b00067211 */ /* 0x050fe400078208ff */
[-C--:B------:R-:W-:Y:S02]  /*0330*/  LEA.HI.X.SX32 R5, R5, R61.reuse, 0x1, P0 ;  /* 0x0000003d05057211 */ /* 0x080fe400000f0eff */
[----:B------:R-:W-:Y:S02]  /*0340*/  LEA.HI.X.SX32 R7, R0, R61, 0x1, P1 ;  /* 0x0000003d00077211 */ /* 0x000fe400008f0eff */
[----:B------:R-:W-:Y:S01]  /*0350*/  LEA R8, P0, R14, R59, 0x1 ;  /* 0x0000003b0e087211 */ /* 0x000fe200078008ff */
[----:B------:R4:W5:Y:S01]  /*0360*/  LDG.E.U16 R31, [R4.64] ;  /* 0x00000004041f7981 */ /* 0x000962000c1e1500 */
[----:B------:R-:W-:-:S02]  /*0370*/  LEA R0, R63, R14, 0x1 ;  /* 0x0000000e3f007211 */ /* 0x000fc400078e08ff */
[----:B------:R-:W-:Y:S01]  /*0380*/  LEA.HI.X.SX32 R9, R14, R61, 0x1, P0 ;  /* 0x0000003d0e097211 */ /* 0x000fe200000f0eff */
[----:B------:R4:W5:Y:S01]  /*0390*/  LDG.E.U16 R33, [R6.64] ;  /* 0x0000000406217981 */ /* 0x000962000c1e1500 */
[C---:B------:R-:W-:Y:S01]  /*03a0*/  LEA R10, P0, R0.reuse, R59, 0x1 ;  /* 0x0000003b000a7211 */ /* 0x040fe200078008ff */
[C---:B0-----:R-:W-:Y:S02]  /*03b0*/  IMAD R13, R63.reuse, 0x2, R0 ;  /* 0x000000023f0d7824 */ /* 0x041fe400078e0200 */
[----:B------:R0:W5:Y:S01]  /*03c0*/  LDG.E.U16 R35, [R8.64] ;  /* 0x0000000408237981 */ /* 0x000162000c1e1500 */
[----:B------:R-:W-:Y:S01]  /*03d0*/  LEA.HI.X.SX32 R11, R0, R61, 0x1, P0 ;  /* 0x0000003d000b7211 */ /* 0x000fe200000f0eff */
[----:B------:R-:W-:Y:S01]  /*03e0*/  IMAD R0, R63, 0x2, R13 ;  /* 0x000000023f007824 */ /* 0x000fe200078e020d */
[----:B-1----:R-:W-:-:S03]  /*03f0*/  LEA R2, P0, R13, R59, 0x1 ;  /* 0x0000003b0d027211 */ /* 0x002fc600078008ff */
[----:B------:R1:W5:Y:S01]  /*0400*/  LDG.E.U16 R24, [R10.64] ;  /* 0x000000040a187981 */ /* 0x000362000c1e1500 */
[C---:B------:R-:W-:Y:S02]  /*0410*/  LEA R12, P1, R0.reuse, R59, 0x1 ;  /* 0x0000003b000c7211 */ /* 0x040fe400078208ff */
[----:B------:R-:W-:Y:S02]  /*0420*/  LEA R14, R63, R0, 0x1 ;  /* 0x000000003f0e7211 */ /* 0x000fe400078e08ff */
[-C--:B------:R-:W-:Y:S02]  /*0430*/  LEA.HI.X.SX32 R3, R13, R61.reuse, 0x1, P0 ;  /* 0x0000003d0d037211 */ /* 0x080fe400000f0eff */
[----:B------:R-:W-:Y:S01]  /*0440*/  LEA.HI.X.SX32 R13, R0, R61, 0x1, P1 ;  /* 0x0000003d000d7211 */ /* 0x000fe200008f0eff */
[C---:B------:R-:W-:Y:S01]  /*0450*/  IMAD R0, R63.reuse, 0x2, R14 ;  /* 0x000000023f007824 */ /* 0x040fe200078e020e */
[C---:B----4-:R-:W-:Y:S01]  /*0460*/  LEA R4, P0, R14.reuse, R59, 0x1 ;  /* 0x0000003b0e047211 */ /* 0x050fe200078008ff */
[----:B------:R4:W5:Y:S02]  /*0470*/  LDG.E.U16 R37, [R2.64] ;  /* 0x0000000402257981 */ /* 0x000964000c1e1500 */
[----:B0-----:R-:W-:Y:S01]  /*0480*/  IMAD R9, R63, 0x2, R0 ;  /* 0x000000023f097824 */ /* 0x001fe200078e0200 */
[----:B------:R-:W-:Y:S01]  /*0490*/  LEA.HI.X.SX32 R5, R14, R61, 0x1, P0 ;  /* 0x0000003d0e057211 */ /* 0x000fe200000f0eff */
[----:B------:R0:W5:Y:S01]  /*04a0*/  LDG.E.U16 R39, [R12.64] ;  /* 0x000000040c277981 */ /* 0x000162000c1e1500 */
[----:B------:R-:W-:-:S02]  /*04b0*/  LEA R6, P0, R0, R59, 0x1 ;  /* 0x0000003b00067211 */ /* 0x000fc400078008ff */
[----:B------:R-:W-:Y:S01]  /*04c0*/  LEA R14, R63, R9, 0x1 ;  /* 0x000000093f0e7211 */ /* 0x000fe200078e08ff */
[----:B------:R0:W5:Y:S01]  /*04d0*/  LDG.E.U16 R41, [R4.64] ;  /* 0x0000000404297981 */ /* 0x000162000c1e1500 */
[----:B------:R-:W-:-:S03]  /*04e0*/  LEA.HI.X.SX32 R7, R0, R61, 0x1, P0 ;  /* 0x0000003d00077211 */ /* 0x000fc600000f0eff */
[----:B------:R-:W-:Y:S01]  /*04f0*/  IMAD R0, R63, 0x2, R14 ;  /* 0x000000023f007824 */ /* 0x000fe200078e020e */
[----:B------:R-:W-:Y:S01]  /*0500*/  LEA R8, P0, R9, R59, 0x1 ;  /* 0x0000003b09087211 */ /* 0x000fe200078008ff */
[----:B------:R0:W5:Y:S02]  /*0510*/  LDG.E.U16 R26, [R6.64] ;  /* 0x00000004061a7981 */ /* 0x000164000c1e1500 */
[----:B------:R-:W-:Y:S01]  /*0520*/  IMAD R15, R63, 0x2, R0 ;  /* 0x000000023f0f7824 */ /* 0x000fe200078e0200 */
[----:B------:R-:W-:-:S04]  /*0530*/  LEA.HI.X.SX32 R9, R9, R61, 0x1, P0 ;  /* 0x0000003d09097211 */ /* 0x000fc800000f0eff */
[----:B------:R-:W-:Y:S01]  /*0540*/  LEA R17, R63, R15, 0x1 ;  /* 0x0000000f3f117211 */ /* 0x000fe200078e08ff */
[----:B------:R1:W5:Y:S01]  /*0550*/  LDG.E.U16 R43, [R8.64] ;  /* 0x00000004082b7981 */ /* 0x000362000c1e1500 */
[----:B----4-:R-:W-:-:S03]  /*0560*/  LEA R2, P0, R0, R59, 0x1 ;  /* 0x0000003b00027211 */ /* 0x010fc600078008ff */
[C---:B0-----:R-:W-:Y:S01]  /*0570*/  IMAD R13, R63.reuse, 0x2, R17 ;  /* 0x000000023f0d7824 */ /* 0x041fe200078e0211 */
[----:B------:R-:W-:Y:S02]  /*0580*/  LEA.HI.X.SX32 R3, R0, R61, 0x1, P0 ;  /* 0x0000003d00037211 */ /* 0x000fe400000f0eff */
[CC--:B-1----:R-:W-:Y:S01]  /*0590*/  LEA R10, P1, R14.reuse, R59.reuse, 0x1 ;  /* 0x0000003b0e0a7211 */ /* 0x0c2fe200078208ff */
[----:B------:R-:W-:Y:S01]  /*05a0*/  IMAD R0, R63, 0x2, R13 ;  /* 0x000000023f007824 */ /* 0x000fe200078e020d */
[----:B------:R-:W-:Y:S01]  /*05b0*/  LEA R4, P0, R15, R59, 0x1 ;  /* 0x0000003b0f047211 */ /* 0x000fe200078008ff */
[----:B------:R0:W4:Y:S01]  /*05c0*/  LDG.E.U16 R47, [R2.64] ;  /* 0x00000004022f7981 */ /* 0x000122000c1e1500 */
[-C--:B------:R-:W-:Y:S02]  /*05d0*/  LEA.HI.X.SX32 R11, R14, R61.reuse, 0x1, P1 ;  /* 0x0000003d0e0b7211 */ /* 0x080fe400008f0eff */
[----:B------:R-:W-:Y:S02]  /*05e0*/  LEA R14, R63, R0, 0x1 ;  /* 0x000000003f0e7211 */ /* 0x000fe400078e08ff */
[----:B------:R-:W-:Y:S01]  /*05f0*/  LEA.HI.X.SX32 R5, R15, R61, 0x1, P0 ;  /* 0x0000003d0f057211 */ /* 0x000fe200000f0eff */
[----:B------:R1:W4:Y:S02]  /*0600*/  LDG.E.U16 R45, [R10.64] ;  /* 0x000000040a2d7981 */ /* 0x000324000c1e1500 */
[C---:B------:R-:W-:Y:S01]  /*0610*/  IMAD R18, R63.reuse, 0x2, R14 ;  /* 0x000000023f127824 */ /* 0x040fe200078e020e */
[----:B------:R-:W-:Y:S01]  /*0620*/  LEA R6, P0, R0, R59, 0x1 ;  /* 0x0000003b00067211 */ /* 0x000fe200078008ff */
[----:B------:R0:W4:Y:S03]  /*0630*/  LDG.E.U16 R28, [R4.64] ;  /* 0x00000004041c7981 */ /* 0x000126000c1e1500 */
[----:B-1----:R-:W-:-:S02]  /*0640*/  LEA R11, R63, R18, 0x1 ;  /* 0x000000123f0b7211 */ /* 0x002fc400078e08ff */
[----:B------:R-:W-:-:S03]  /*0650*/  LEA.HI.X.SX32 R7, R0, R61, 0x1, P0 ;  /* 0x0000003d00077211 */ /* 0x000fc600000f0eff */
[----:B------:R-:W-:Y:S01]  /*0660*/  IMAD R0, R63, 0x2, R11 ;  /* 0x000000023f007824 */ /* 0x000fe200078e020b */
[-C--:B------:R-:W-:Y:S01]  /*0670*/  LEA R12, P1, R13, R59.reuse, 0x1 ;  /* 0x0000003b0d0c7211 */ /* 0x080fe200078208ff */
[----:B------:R1:W4:Y:S03]  /*0680*/  LDG.E.U16 R51, [R6.64] ;  /* 0x0000000406337981 */ /* 0x000326000c1e1500 */
[----:B0-----:R-:W-:Y:S02]  /*0690*/  LEA R2, R63, R0, 0x1 ;  /* 0x000000003f027211 */ /* 0x001fe400078e08ff */
[----:B------:R-:W-:-:S03]  /*06a0*/  LEA R8, P0, R14, R59, 0x1 ;  /* 0x0000003b0e087211 */ /* 0x000fc600078008ff */
[----:B------:R-:W-:Y:S01]  /*06b0*/  IMAD R19, R63, 0x2, R2 ;  /* 0x000000023f137824 */ /* 0x000fe200078e0202 */
[-C--:B------:R-:W-:Y:S02]  /*06c0*/  LEA.HI.X.SX32 R13, R13, R61.reuse, 0x1, P1 ;  /* 0x0000003d0d0d7211 */ /* 0x080fe400008f0eff */
[----:B------:R-:W-:Y:S02]  /*06d0*/  LEA.HI.X.SX32 R9, R14, R61, 0x1, P0 ;  /* 0x0000003d0e097211 */ /* 0x000fe400000f0eff */
[-C--:B------:R-:W-:Y:S01]  /*06e0*/  LEA R10, P1, R11, R59.reuse, 0x1 ;  /* 0x0000003b0b0a7211 */ /* 0x080fe200078208ff */
[----:B------:R0:W4:Y:S01]  /*06f0*/  LDG.E.U16 R49, [R12.64] ;  /* 0x000000040c317981 */ /* 0x000122000c1e1500 */
[----:B------:R-:W-:Y:S02]  /*0700*/  LEA R4, P0, R0, R59, 0x1 ;  /* 0x0000003b00047211 */ /* 0x000fe400078008ff */
[----:B------:R-:W-:Y:S01]  /*0710*/  LEA R3, R63, R19, 0x1 ;  /* 0x000000133f037211 */ /* 0x000fe200078e08ff */
[----:B------:R1:W4:Y:S01]  /*0720*/  LDG.E.U16 R30, [R8.64] ;  /* 0x00000004081e7981 */ /* 0x000322000c1e1500 */
[----:B------:R-:W-:-:S02]  /*0730*/  LEA.HI.X.SX32 R11, R11, R61, 0x1, P1 ;  /* 0x0000003d0b0b7211 */ /* 0x000fc400008f0eff */
[----:B------:R-:W-:Y:S01]  /*0740*/  LEA.HI.X.SX32 R5, R0, R61, 0x1, P0 ;  /* 0x0000003d00057211 */ /* 0x000fe200000f0eff */
[----:B------:R-:W-:Y:S01]  /*0750*/  IMAD R0, R63, 0x2, R3 ;  /* 0x000000023f007824 */ /* 0x000fe200078e0203 */
[CC--:B------:R-:W-:Y:S01]  /*0760*/  LEA R14, P1, R3.reuse, R59.reuse, 0x1 ;  /* 0x0000003b030e7211 */ /* 0x0c0fe200078208ff */
[----:B------:R1:W4:Y:S01]  /*0770*/  LDG.E.U16 R53, [R10.64] ;  /* 0x000000040a357981 */ /* 0x000322000c1e1500 */
[C---:B0-----:R-:W-:Y:S02]  /*0780*/  LEA R12, P0, R2.reuse, R59, 0x1 ;  /* 0x0000003b020c7211 */ /* 0x041fe400078008ff */
[-C--:B------:R-:W-:Y:S01]  /*0790*/  LEA.HI.X.SX32 R15, R3, R61.reuse, 0x1, P1 ;  /* 0x0000003d030f7211 */ /* 0x080fe200008f0eff */
[----:B------:R0:W4:Y:S01]  /*07a0*/  LDG.E.U16 R55, [R4.64] ;  /* 0x0000000404377981 */ /* 0x000122000c1e1500 */
[----:B------:R-:W-:Y:S02]  /*07b0*/  LEA.HI.X.SX32 R13, R2, R61, 0x1, P0 ;  /* 0x0000003d020d7211 */ /* 0x000fe400000f0eff */
[----:B------:R-:W-:Y:S01]  /*07c0*/  LEA R3, R63, R0, 0x1 ;  /* 0x000000003f037211 */ /* 0x000fe200078e08ff */
[----:B------:R0:W4:Y:S01]  /*07d0*/  LDG.E.U16 R57, [R14.64] ;  /* 0x000000040e397981 */ /* 0x000122000c1e1500 */
[----:B-1----:R-:W-:-:S02]  /*07e0*/  LEA R8, P0, R0, R59, 0x1 ;  /* 0x0000003b00087211 */ /* 0x002fc400078008ff */
[----:B------:R-:W-:Y:S01]  /*07f0*/  LEA R10, P1, R3, R59, 0x1 ;  /* 0x0000003b030a7211 */ /* 0x000fe200078208ff */
[----:B------:R1:W4:Y:S01]  /*0800*/  LDG.E.U16 R12, [R12.64] ;  /* 0x000000040c0c7981 */ /* 0x000322000c1e1500 */
[----:B------:R-:W-:Y:S02]  /*0810*/  LEA.HI.X.SX32 R9, R0, R61, 0x1, P0 ;  /* 0x0000003d00097211 */ /* 0x000fe400000f0eff */
[----:B------:R-:W-:Y:S01]  /*0820*/  LEA R2, P0, R17, R59, 0x1 ;  /* 0x0000003b11027211 */ /* 0x000fe200078008ff */
[----:B------:R-:W-:Y:S01]  /*0830*/  IMAD R0, R63, 0x2, R3 ;  /* 0x000000023f007824 */ /* 0x000fe200078e0203 */
[-C--:B------:R-:W-:Y:S02]  /*0840*/  LEA.HI.X.SX32 R11, R3, R61.reuse, 0x1, P1 ;  /* 0x0000003d030b7211 */ /* 0x080fe400008f0eff */
[----:B------:R-:W-:Y:S01]  /*0850*/  LEA.HI.X.SX32 R3, R17, R61, 0x1, P0 ;  /* 0x0000003d11037211 */ /* 0x000fe200000f0eff */
[----:B------:R1:W4:Y:S01]  /*0860*/  LDG.E.U16 R9, [R8.64] ;  /* 0x0000000408097981 */ /* 0x000322000c1e1500 */
[----:B0-----:R-:W-:-:S02]  /*0870*/  LEA R4, P0, R18, R59, 0x1 ;  /* 0x0000003b12047211 */ /* 0x001fc400078008ff */
[C---:B------:R-:W-:Y:S01]  /*0880*/  LEA R6, P1, R19.reuse, R59, 0x1 ;  /* 0x0000003b13067211 */ /* 0x040fe200078208ff */
[----:B------:R0:W4:Y:S01]  /*0890*/  LDG.E.U16 R10, [R10.64] ;  /* 0x000000040a0a7981 */ /* 0x000122000c1e1500 */
[----:B------:R-:W-:Y:S02]  /*08a0*/  LEA.HI.X.SX32 R5, R18, R61, 0x1, P0 ;  /* 0x0000003d12057211 */ /* 0x000fe400000f0eff */
[C---:B------:R-:W-:Y:S01]  /*08b0*/  LEA R14, P0, R0.reuse, R59, 0x1 ;  /* 0x0000003b000e7211 */ /* 0x040fe200078008ff */
[----:B-1----:R1:W4:Y:S01]  /*08c0*/  LDG.E.U16 R13, [R2.64] ;  /* 0x00000004020d7981 */ /* 0x002322000c1e1500 */
[-C--:B------:R-:W-:Y:S02]  /*08d0*/  LEA.HI.X.SX32 R7, R19, R61.reuse, 0x1, P1 ;  /* 0x0000003d13077211 */ /* 0x080fe400008f0eff */
[----:B------:R-:W-:Y:S01]  /*08e0*/  LEA.HI.X.SX32 R15, R0, R61, 0x1, P0 ;  /* 0x0000003d000f7211 */ /* 0x000fe200000f0eff */
[----:B------:R0:W4:Y:S04]  /*08f0*/  LDG.E.U16 R5, [R4.64] ;  /* 0x0000000404057981 */ /* 0x000128000c1e1500 */
[----:B------:R-:W4:Y:S04]  /*0900*/  LDG.E.U16 R7, [R6.64] ;  /* 0x0000000406077981 */ /* 0x000f28000c1e1500 */
[----:B------:R-:W4:Y:S01]  /*0910*/  LDG.E.U16 R15, [R14.64] ;  /* 0x000000040e0f7981 */ /* 0x000f22000c1e1500 */
[----:B------:R-:W-:-:S02]  /*0920*/  SHF.R.S32.HI R0, RZ, 0x6, R252 ;  /* 0x00000006ff007819 */ /* 0x000fc400000114fc */
[----:B0-----:R-:W-:Y:S02]  /*0930*/  SHF.L.U32 R11, R16, 0x1, RZ ;  /* 0x00000001100b7819 */ /* 0x001fe400000006ff */
[----:B------:R-:W-:-:S04]  /*0940*/  SGXT R0, R0, 0x1 ;  /* 0x000000010000781a */ /* 0x000fc80000000200 */
[----:B------:R-:W-:-:S04]  /*0950*/  LOP3.LUT R0, R11, 0x90, R0, 0x78, !PT ;  /* 0x000000900b007812 */ /* 0x000fc800078e7800 */
[C---:B------:R-:W-:Y:S02]  /*0960*/  LOP3.LUT R248, R0.reuse, 0x20, RZ, 0x3c, !PT ;  /* 0x0000002000f87812 */ /* 0x040fe400078e3cff */
[C---:B------:R-:W-:Y:S02]  /*0970*/  LOP3.LUT R247, R0.reuse, 0x40, RZ, 0x3c, !PT ;  /* 0x0000004000f77812 */ /* 0x040fe400078e3cff */
[----:B------:R-:W-:Y:S01]  /*0980*/  LOP3.LUT R246, R0, 0x60, RZ, 0x3c, !PT ;  /* 0x0000006000f67812 */ /* 0x000fe200078e3cff */
[----:B------:R-:W-:-:S05]  /*0990*/  IMAD.MOV.U32 R8, RZ, RZ, 0x1 ;  /* 0x00000001ff087424 */ /* 0x000fca00078e00ff */
[----:B------:R-:W-:Y:S01]  /*09a0*/  ISETP.LE.AND P0, PT, R8, c[0x0][0x1d0], PT ;  /* 0x0000740008007a0c */ /* 0x000fe20003f03270 */
[----:B------:R-:W-:Y:S01]  /*09b0*/  IMAD.MOV.U32 R4, RZ, RZ, 0x3f800000 ;  /* 0x3f800000ff047424 */ /* 0x000fe200078e00ff */
[----:B-1----:R-:W-:Y:S01]  /*09c0*/  MOV R3, 0xff800000 ;  /* 0xff80000000037802 */ /* 0x002fe20000000f00 */
[----:B------:R-:W-:Y:S01]  /*09d0*/  IMAD.MOV.U32 R2, RZ, RZ, -0x800000 ;  /* 0xff800000ff027424 */ /* 0x000fe200078e00ff */
[----:B------:R-:W-:Y:S01]  /*09e0*/  MOV R11, 0x3f800000 ;  /* 0x3f800000000b7802 */ /* 0x000fe20000000f00 */
[----:B------:R-:W-:Y:S01]  /*09f0*/  CS2R R112, SRZ ;  /* 0x0000000000707805 */ /* 0x000fe2000001ff00 */
        /* <DEDUP_REMOVED lines=15> */
[----:B------:R-:W-:Y:S01]  /*0af0*/  SHF.L.U32 R72, R252, 0x1, RZ ;  /* 0x00000001fc487819 */ /* 0x000fe200000006ff */
[----:B--2---:R0:W-:Y:S04]  /*0b00*/  STS.U16 [R0], R21 ;  /* 0x0000001500007388 */ /* 0x0041e80000000400 */
[----:B---3--:R0:W-:Y:S04]  /*0b10*/  STS.U16 [R0+0x400], R27 ;  /* 0x0004001b00007388 */ /* 0x0081e80000000400 */
[----:B-----5:R0:W-:Y:S04]  /*0b20*/  STS.U16 [R0+0x800], R33 ;  /* 0x0008002100007388 */ /* 0x0201e80000000400 */
[----:B------:R0:W-:Y:S04]  /*0b30*/  STS.U16 [R0+0xc00], R39 ;  /* 0x000c002700007388 */ /* 0x0001e80000000400 */
[----:B----4-:R0:W-:Y:S04]  /*0b40*/  STS.U16 [R0+0x1000], R45 ;  /* 0x0010002d00007388 */ /* 0x0101e80000000400 */
[----:B------:R0:W-:Y:S04]  /*0b50*/  STS.U16 [R0+0x1400], R49 ;  /* 0x0014003100007388 */ /* 0x0001e80000000400 */
        /* <DEDUP_REMOVED lines=25> */
[----:B------:R0:W-:Y:S01]  /*0cf0*/  STS.U16 [R246+0x1f00], R15 ;  /* 0x001f000ff6007388 */ /* 0x0001e20000000400 */
[----:B------:R-:W-:Y:S05]  /*0d00*/  @!P0 BRA `(.L_x_0) ;  /* 0x000032d000008947 */ /* 0x000fea0003800000 */
[----:B------:R-:W-:Y:S01]  /*0d10*/  IMAD R6, R251, c[0x0][0x1a4], RZ ;  /* 0x00006900fb067a24 */ /* 0x000fe200078e02ff */
[----:B------:R-:W-:Y:S01]  /*0d20*/  MOV R59, c[0x0][0x1b8] ;  /* 0x00006e00003b7a02 */ /* 0x000fe20000000f00 */
[----:B0-----:R-:W-:Y:S01]  /*0d30*/  IMAD.MOV.U32 R31, RZ, RZ, c[0x0][0x1a4] ;  /* 0x00006900ff1f7624 */ /* 0x001fe200078e00ff */
[----:B------:R-:W-:Y:S01]  /*0d40*/  CS2R R112, SRZ ;  /* 0x0000000000707805 */ /* 0x000fe2000001ff00 */
[----:B------:R-:W-:Y:S01]  /*0d50*/  IMAD R2, R32, c[0x0][0x1a0], RZ ;  /* 0x0000680020027a24 */ /* 0x000fe200078e02ff */
[----:B------:R-:W-:Y:S01]  /*0d60*/  CS2R R114, SRZ ;  /* 0x0000000000727805 */ /* 0x000fe2000001ff00 */
[----:B------:R-:W-:Y:S01]  /*0d70*/  IMAD R5, R16, c[0x0][0x1a8], RZ ;  /* 0x00006a0010057a24 */ /* 0x000fe200078e02ff */
[----:B------:R-:W-:Y:S01]  /*0d80*/  CS2R R120, SRZ ;  /* 0x0000000000787805 */ /* 0x000fe2000001ff00 */
[----:B------:R-:W-:Y:S01]  /*0d90*/  IMAD R8, R31, 0x2, R6 ;  /* 0x000000021f087824 */ /* 0x000fe200078e0206 */
[C---:B------:R-:W-:Y:S01]  /*0da0*/  SHF.L.U32 R4, R2.reuse, 0x1, RZ ;  /* 0x0000000102047819 */ /* 0x040fe200000006ff */
[----:B------:R-:W-:Y:S01]  /*0db0*/  IMAD.HI R2, R2, 0x2, RZ ;  /* 0x0000000202027827 */ /* 0x000fe200078e02ff */
[----:B------:R-:W-:Y:S01]  /*0dc0*/  SHF.L.U32 R7, R5, 0x1, RZ ;  /* 0x0000000105077819 */ /* 0x000fe200000006ff */
[----:B------:R-:W-:Y:S01]  /*0dd0*/  CS2R R122, SRZ ;  /* 0x00000000007a7805 */ /* 0x000fe2000001ff00 */
[----:B------:R-:W-:Y:S01]  /*0de0*/  CS2R R128, SRZ ;  /* 0x0000000000807805 */ /* 0x000fe2000001ff00 */
[----:B------:R-:W-:Y:S01]  /*0df0*/  IMAD R10, R31, 0x2, R8 ;  /* 0x000000021f0a7824 */ /* 0x000fe200078e0208 */
[----:B------:R-:W-:Y:S01]  /*0e00*/  IADD3 R183, P0, P1, R7, c[0x0][0x168], R4 ;  /* 0x00005a0007b77a10 */ /* 0x000fe2000791e004 */
[----:B------:R-:W-:Y:S01]  /*0e10*/  IMAD.HI R5, R5, 0x2, RZ ;  /* 0x0000000205057827 */ /* 0x000fe200078e02ff */
[----:B------:R-:W-:Y:S01]  /*0e20*/  CS2R R130, SRZ ;  /* 0x0000000000827805 */ /* 0x000fe2000001ff00 */
[----:B------:R-:W-:Y:S01]  /*0e30*/  CS2R R132, SRZ ;  /* 0x0000000000847805 */ /* 0x000fe2000001ff00 */
[----:B------:R-:W-:Y:S01]  /*0e40*/  LEA R4, R31, R10, 0x1 ;  /* 0x0000000a1f047211 */ /* 0x000fe200078e08ff */
[----:B------:R-:W-:Y:S01]  /*0e50*/  IMAD R16, R16, c[0x0][0x1b4], RZ ;  /* 0x00006d0010107a24 */ /* 0x000fe200078e02ff */
[----:B------:R-:W-:Y:S01]  /*0e60*/  IADD3.X R29, R5, c[0x0][0x16c], R2, P0, P1 ;  /* 0x00005b00051d7a10 */ /* 0x000fe200007e2402 */
[----:B------:R-:W-:Y:S01]  /*0e70*/  IMAD R3, R32, c[0x0][0x1b0], RZ ;  /* 0x00006c0020037a24 */ /* 0x000fe200078e02ff */
[----:B------:R-:W-:Y:S01]  /*0e80*/  LOP3.LUT R5, R72, 0x10, RZ, 0xc0, !PT ;  /* 0x0000001048057812 */ /* 0x000fe200078ec0ff */
[----:B------:R-:W-:Y:S01]  /*0e90*/  IMAD R2, R31, 0x2, R4 ;  /* 0x000000021f027824 */ /* 0x000fe200078e0204 */
[----:B------:R-:W-:Y:S01]  /*0ea0*/  SHF.L.U32 R12, R16, 0x1, RZ ;  /* 0x00000001100c7819 */ /* 0x000fe200000006ff */
[----:B------:R-:W-:Y:S01]  /*0eb0*/  IMAD.SHL.U32 R9, R3, 0x2, RZ ;  /* 0x0000000203097824 */ /* 0x000fe200078e00ff */
[----:B------:R-:W-:Y:S01]  /*0ec0*/  LOP3.LUT R14, R5, 0x60, R252, 0xf8, !PT ;  /* 0x00000060050e7812 */ /* 0x000fe200078ef8fc */
[----:B------:R-:W-:Y:S01]  /*0ed0*/  IMAD R7, R31, 0x2, R2 ;  /* 0x000000021f077824 */ /* 0x000fe200078e0202 */
[-C--:B------:R-:W-:Y:S01]  /*0ee0*/  LEA R244, P0, R6, R183.reuse, 0x1 ;  /* 0x000000b706f47211 */ /* 0x080fe200078008ff */
[----:B------:R-:W-:Y:S01]  /*0ef0*/  IMAD.HI R5, R3, 0x2, RZ ;  /* 0x0000000203057827 */ /* 0x000fe200078e02ff */
[----:B------:R-:W-:Y:S01]  /*0f00*/  IADD3 R65, P2, P3, R12, c[0x0][0x170], R9 ;  /* 0x00005c000c417a10 */ /* 0x000fe20007b5e009 */
[----:B------:R-:W-:Y:S01]  /*0f10*/  CS2R R134, SRZ ;  /* 0x0000000000867805 */ /* 0x000fe2000001ff00 */
[C---:B------:R-:W-:Y:S01]  /*0f20*/  LOP3.LUT R9, R252.reuse, 0x7, RZ, 0xc0, !PT ;  /* 0x00000007fc097812 */ /* 0x040fe200078ec0ff */
[C---:B------:R-:W-:Y:S01]  /*0f30*/  IMAD R11, R31.reuse, 0x2, R7 ;  /* 0x000000021f0b7824 */ /* 0x040fe200078e0207 */
[----:B------:R-:W-:Y:S01]  /*0f40*/  SHF.L.U32 R12, R252, 0x6, RZ ;  /* 0x00000006fc0c7819 */ /* 0x000fe200000006ff */
[----:B------:R-:W-:Y:S01]  /*0f50*/  IMAD.HI R16, R16, 0x2, RZ ;  /* 0x0000000210107827 */ /* 0x000fe200078e02ff */
[----:B------:R-:W-:Y:S01]  /*0f60*/  LEA R242, P1, R8, R183, 0x1 ;  /* 0x000000b708f27211 */ /* 0x000fe200078208ff */
[----:B------:R-:W-:Y:S01]  /*0f70*/  CS2R R140, SRZ ;  /* 0x00000000008c7805 */ /* 0x000fe2000001ff00 */
[----:B------:R-:W-:Y:S01]  /*0f80*/  LEA R3, R31, R11, 0x1 ;  /* 0x0000000b1f037211 */ /* 0x000fe200078e08ff */
[----:B------:R-:W-:Y:S01]  /*0f90*/  IMAD R9, R9, 0x90, RZ ;  /* 0x0000009009097824 */ /* 0x000fe200078e02ff */
[----:B------:R-:W-:Y:S01]  /*0fa0*/  LOP3.LUT R13, R12, 0x400, RZ, 0xc0, !PT ;  /* 0x000004000c0d7812 */ /* 0x000fe200078ec0ff */
[----:B------:R-:W-:Y:S01]  /*0fb0*/  IMAD R15, R251, c[0x0][0x1b8], RZ ;  /* 0x00006e00fb0f7a24 */ /* 0x000fe200078e02ff */
[----:B------:R-:W-:Y:S01]  /*0fc0*/  LEA R12, R31, R3, 0x1 ;  /* 0x000000031f0c7211 */ /* 0x000fe200078e08ff */
[----:B------:R-:W-:Y:S01]  /*0fd0*/  CS2R R142, SRZ ;  /* 0x00000000008e7805 */ /* 0x000fe2000001ff00 */
[----:B------:R-:W-:Y:S01]  /*0fe0*/  LOP3.LUT R14, R9, R14, RZ, 0x3c, !PT ;  /* 0x0000000e090e7212 */ /* 0x000fe200078e3cff */
[----:B------:R-:W-:Y:S01]  /*0ff0*/  IMAD R17, R59, 0x2, R15 ;  /* 0x000000023b117824 */ /* 0x000fe200078e020f */
[----:B------:R-:W-:Y:S01]  /*1000*/  IADD3.X R69, R16, c[0x0][0x174], R5, P2, P3 ;  /* 0x00005d0010457a10 */ /* 0x000fe200017e6405 */
[----:B------:R-:W-:Y:S01]  /*1010*/  CS2R R152, SRZ ;  /* 0x0000000000987805 */ /* 0x000fe2000001ff00 */
[-C--:B------:R-:W-:Y:S01]  /*1020*/  LEA.HI.X.SX32 R245, R6, R29.reuse, 0x1, P0 ;  /* 0x0000001d06f57211 */ /* 0x080fe200000f0eff */
[----:B------:R-:W-:Y:S01]  /*1030*/  IMAD.IADD R5, R13, 0x1, R14 ;  /* 0x000000010d057824 */ /* 0x000fe200078e020e */
[----:B------:R-:W-:Y:S01]  /*1040*/  LEA.HI.X.SX32 R243, R8, R29, 0x1, P1 ;  /* 0x0000001d08f37211 */ /* 0x000fe200008f0eff */
[C---:B------:R-:W-:Y:S01]  /*1050*/  IMAD R13, R31.reuse, 0x2, R12 ;  /* 0x000000021f0d7824 */ /* 0x040fe200078e020c */
[-C--:B------:R-:W-:Y:S01]  /*1060*/  LEA R238, P0, R4, R183.reuse, 0x1 ;  /* 0x000000b704ee7211 */ /* 0x080fe200078008ff */
[----:B------:R-:W-:Y:S01]  /*1070*/  CS2R R154, SRZ ;  /* 0x00000000009a7805 */ /* 0x000fe2000001ff00 */
[----:B------:R-:W-:Y:S01]  /*1080*/  LEA R236, P1, R2, R183, 0x1 ;  /* 0x000000b702ec7211 */ /* 0x000fe200078208ff */
[----:B------:R-:W-:Y:S01]  /*1090*/  CS2R R156, SRZ ;  /* 0x00000000009c7805 */ /* 0x000fe2000001ff00 */
[C---:B------:R-:W-:Y:S01]  /*10a0*/  LEA R14, R31.reuse, R13, 0x1 ;  /* 0x0000000d1f0e7211 */ /* 0x040fe200078e08ff */
[----:B------:R-:W-:Y:S01]  /*10b0*/  CS2R R158, SRZ ;  /* 0x00000000009e7805 */ /* 0x000fe2000001ff00 */
[----:B------:R-:W-:Y:S01]  /*10c0*/  LEA.HI.X.SX32 R239, R4, R29, 0x1, P0 ;  /* 0x0000001d04ef7211 */ /* 0x000fe200000f0eff */
[----:B------:R-:W-:Y:S01]  /*10d0*/  CS2R R70, SRZ ;  /* 0x0000000000467805 */ /* 0x000fe2000001ff00 */
[----:B------:R-:W-:-:S02]  /*10e0*/  LEA R6, R31, R14, 0x1 ;  /* 0x0000000e1f067211 */ /* 0x000fc400078e08ff */
[----:B------:R-:W-:Y:S02]  /*10f0*/  LEA.HI.X.SX32 R237, R2, R29, 0x1, P1 ;  /* 0x0000001d02ed7211 */ /* 0x000fe400008f0eff */
[----:B------:R-:W-:Y:S02]  /*1100*/  LEA R8, R31, R6, 0x1 ;  /* 0x000000061f087211 */ /* 0x000fe400078e08ff */
[-C--:B------:R-:W-:Y:S02]  /*1110*/  LEA R234, P0, R7, R183.reuse, 0x1 ;  /* 0x000000b707ea7211 */ /* 0x080fe400078008ff */
[C---:B------:R-:W-:Y:S02]  /*1120*/  LEA R4, R31.reuse, R8, 0x1 ;  /* 0x000000081f047211 */ /* 0x040fe400078e08ff */
[----:B------:R-:W-:Y:S02]  /*1130*/  LEA R240, P2, R10, R183, 0x1 ;  /* 0x000000b70af07211 */ /* 0x000fe400078408ff */
[----:B------:R-:W-:-:S02]  /*1140*/  LEA R2, R31, R4, 0x1 ;  /* 0x000000041f027211 */ /* 0x000fc400078e08ff */
[-C--:B------:R-:W-:Y:S02]  /*1150*/  LEA.HI.X.SX32 R235, R7, R29.reuse, 0x1, P0 ;  /* 0x0000001d07eb7211 */ /* 0x080fe400000f0eff */
[----:B------:R-:W-:Y:S02]  /*1160*/  LEA R7, R31, R2, 0x1 ;  /* 0x000000021f077211 */ /* 0x000fe400078e08ff */
[----:B------:R-:W-:Y:S02]  /*1170*/  LEA.HI.X.SX32 R241, R10, R29, 0x1, P2 ;  /* 0x0000001d0af17211 */ /* 0x000fe400010f0eff */
[----:B------:R-:W-:Y:S02]  /*1180*/  LEA R230, P0, R3, R183, 0x1 ;  /* 0x000000b703e67211 */ /* 0x000fe400078008ff */
[----:B------:R-:W-:Y:S02]  /*1190*/  LEA R10, R31, R7, 0x1 ;  /* 0x000000071f0a7211 */ /* 0x000fe400078e08ff */
[----:B------:R-:W-:-:S02]  /*11a0*/  LEA R232, P1, R11, R183, 0x1 ;  /* 0x000000b70be87211 */ /* 0x000fc400078208ff */
[-C--:B------:R-:W-:Y:S02]  /*11b0*/  LEA.HI.X.SX32 R231, R3, R29.reuse, 0x1, P0 ;  /* 0x0000001d03e77211 */ /* 0x080fe400000f0eff */
[----:B------:R-:W-:Y:S02]  /*11c0*/  LEA R3, R31, R10, 0x1 ;  /* 0x0000000a1f037211 */ /* 0x000fe400078e08ff */
[----:B------:R-:W-:Y:S02]  /*11d0*/  LEA.HI.X.SX32 R233, R11, R29, 0x1, P1 ;  /* 0x0000001d0be97211 */ /* 0x000fe400008f0eff */
[C---:B------:R-:W-:Y:S02]  /*11e0*/  LEA R228, P1, R12.reuse, R183, 0x1 ;  /* 0x000000b70ce47211 */ /* 0x040fe400078208ff */
[----:B------:R-:W-:Y:S02]  /*11f0*/  LEA R11, R31, R3, 0x1 ;  /* 0x000000031f0b7211 */ /* 0x000fe400078e08ff */
[----:B------:R-:W-:-:S02]  /*1200*/  LEA.HI.X.SX32 R229, R12, R29, 0x1, P1 ;  /* 0x0000001d0ce57211 */ /* 0x000fc400008f0eff */
[----:B------:R-:W-:Y:S02]  /*1210*/  LEA R226, P0, R13, R183, 0x1 ;  /* 0x000000b70de27211 */ /* 0x000fe400078008ff */
[----:B------:R-:W-:Y:S02]  /*1220*/  LEA R12, R31, R11, 0x1 ;  /* 0x0000000b1f0c7211 */ /* 0x000fe400078e08ff */
[----:B------:R-:W-:Y:S02]  /*1230*/  LEA.HI.X.SX32 R227, R13, R29, 0x1, P0 ;  /* 0x0000001d0de37211 */ /* 0x000fe400000f0eff */
[-C--:B------:R-:W-:Y:S01]  /*1240*/  LEA R224, P1, R14, R183.reuse, 0x1 ;  /* 0x000000b70ee07211 */ /* 0x080fe200078208ff */
[----:B------:R-:W-:Y:S01]  /*1250*/  IMAD R13, R31, 0x2, R12 ;  /* 0x000000021f0d7824 */ /* 0x000fe200078e020c */
[----:B------:R-:W-:Y:S02]  /*1260*/  LEA R222, P0, R6, R183, 0x1 ;  /* 0x000000b706de7211 */ /* 0x000fe400078008ff */
[----:B------:R-:W-:-:S02]  /*1270*/  LEA.HI.X.SX32 R225, R14, R29, 0x1, P1 ;  /* 0x0000001d0ee17211 */ /* 0x000fc400008f0eff */
[----:B------:R-:W-:Y:S01]  /*1280*/  LEA.HI.X.SX32 R223, R6, R29, 0x1, P0 ;  /* 0x0000001d06df7211 */ /* 0x000fe200000f0eff */
[----:B------:R-:W-:Y:S01]  /*1290*/  IMAD R6, R31, 0x2, R13 ;  /* 0x000000021f067824 */ /* 0x000fe200078e020d */
[C---:B------:R-:W-:Y:S02]  /*12a0*/  LEA R220, P1, R8.reuse, R183, 0x1 ;  /* 0x000000b708dc7211 */ /* 0x040fe400078208ff */
[C---:B------:R-:W-:Y:S02]  /*12b0*/  LEA R16, R59.reuse, R17, 0x1 ;  /* 0x000000113b107211 */ /* 0x040fe400078e08ff */
[----:B------:R-:W-:Y:S02]  /*12c0*/  LEA.HI.X.SX32 R221, R8, R29, 0x1, P1 ;  /* 0x0000001d08dd7211 */ /* 0x000fe400008f0eff */
[----:B------:R-:W-:Y:S01]  /*12d0*/  LEA R216, P1, R2, R183, 0x1 ;  /* 0x000000b702d87211 */ /* 0x000fe200078208ff */
[----:B------:R-:W-:Y:S01]  /*12e0*/  IMAD R18, R59, 0x2, R16 ;  /* 0x000000023b127824 */ /* 0x000fe200078e0210 */
[----:B------:R-:W-:-:S02]  /*12f0*/  LEA R8, R31, R6, 0x1 ;  /* 0x000000061f087211 */ /* 0x000fc400078e08ff */
[----:B------:R-:W-:Y:S01]  /*1300*/  LEA.HI.X.SX32 R217, R2, R29, 0x1, P1 ;  /* 0x0000001d02d97211 */ /* 0x000fe200008f0eff */
[----:B------:R-:W-:Y:S01]  /*1310*/  IMAD R19, R59, 0x2, R18 ;  /* 0x000000023b137824 */ /* 0x000fe200078e0212 */
[CC--:B------:R-:W-:Y:S01]  /*1320*/  LEA R218, P0, R4.reuse, R183.reuse, 0x1 ;  /* 0x000000b704da7211 */ /* 0x0c0fe200078008ff */
[----:B------:R-:W-:Y:S01]  /*1330*/  IMAD R2, R31, 0x2, R8 ;  /* 0x000000021f027824 */ /* 0x000fe200078e0208 */
[----:B------:R-:W-:Y:S01]  /*1340*/  LEA R214, P2, R7, R183, 0x1 ;  /* 0x000000b707d67211 */ /* 0x000fe200078408ff */
[----:B------:R-:W-:Y:S01]  /*1350*/  IMAD R20, R59, 0x2, R19 ;  /* 0x000000023b147824 */ /* 0x000fe200078e0213 */
[----:B------:R-:W-:Y:S02]  /*1360*/  LEA.HI.X.SX32 R219, R4, R29, 0x1, P0 ;  /* 0x0000001d04db7211 */ /* 0x000fe400000f0eff */
[----:B------:R-:W-:Y:S01]  /*1370*/  LEA R210, P1, R3, R183, 0x1 ;  /* 0x000000b703d27211 */ /* 0x000fe200078208ff */
[----:B------:R-:W-:Y:S01]  /*1380*/  IMAD R21, R59, 0x2, R20 ;  /* 0x000000023b157824 */ /* 0x000fe200078e0214 */
[----:B------:R-:W-:-:S02]  /*1390*/  LEA R4, R31, R2, 0x1 ;  /* 0x000000021f047211 */ /* 0x000fc400078e08ff */
[-C--:B------:R-:W-:Y:S01]  /*13a0*/  LEA.HI.X.SX32 R215, R7, R29.reuse, 0x1, P2 ;  /* 0x0000001d07d77211 */ /* 0x080fe200010f0eff */
[----:B------:R-:W-:Y:S01]  /*13b0*/  IMAD R22, R59, 0x2, R21 ;  /* 0x000000023b167824 */ /* 0x000fe200078e0215 */
[----:B------:R-:W-:Y:S01]  /*13c0*/  LEA.HI.X.SX32 R211, R3, R29, 0x1, P1 ;  /* 0x0000001d03d37211 */ /* 0x000fe200008f0eff */
[----:B------:R-:W-:Y:S01]  /*13d0*/  IMAD R3, R31, 0x2, R4 ;  /* 0x000000021f037824 */ /* 0x000fe200078e0204 */
[-C--:B------:R-:W-:Y:S01]  /*13e0*/  LEA R208, P2, R11, R183.reuse, 0x1 ;  /* 0x000000b70bd07211 */ /* 0x080fe200078408ff */
[----:B------:R-:W-:Y:S01]  /*13f0*/  IMAD R23, R59, 0x2, R22 ;  /* 0x000000023b177824 */ /* 0x000fe200078e0216 */
[----:B------:R-:W-:Y:S02]  /*1400*/  LEA R212, P0, R10, R183, 0x1 ;  /* 0x000000b70ad47211 */ /* 0x000fe400078008ff */
[----:B------:R-:W-:Y:S01]  /*1410*/  LEA.HI.X.SX32 R209, R11, R29, 0x1, P2 ;  /* 0x0000001d0bd17211 */ /* 0x000fe200010f0eff */
[----:B------:R-:W-:Y:S01]  /*1420*/  IMAD R24, R59, 0x2, R23 ;  /* 0x000000023b187824 */ /* 0x000fe200078e0217 */
[----:B------:R-:W-:-:S02]  /*1430*/  LEA R202, P2, R6, R183, 0x1 ;  /* 0x000000b706ca7211 */ /* 0x000fc400078408ff */
[----:B------:R-:W-:Y:S01]  /*1440*/  LEA R7, R31, R3, 0x1 ;  /* 0x000000031f077211 */ /* 0x000fe200078e08ff */
[----:B------:R-:W-:Y:S01]  /*1450*/  IMAD R25, R59, 0x2, R24 ;  /* 0x000000023b197824 */ /* 0x000fe200078e0218 */
[----:B------:R-:W-:Y:S02]  /*1460*/  LEA.HI.X.SX32 R203, R6, R29, 0x1, P2 ;  /* 0x0000001d06cb7211 */ /* 0x000fe400010f0eff */
[----:B------:R-:W-:Y:S01]  /*1470*/  LEA R204, P1, R13, R183, 0x1 ;  /* 0x000000b70dcc7211 */ /* 0x000fe200078208ff */
[----:B------:R-:W-:Y:S01]  /*1480*/  IMAD R6, R31, 0x2, R7 ;  /* 0x000000021f067824 */ /* 0x000fe200078e0207 */
[-C--:B------:R-:W-:Y:S01]  /*1490*/  LEA.HI.X.SX32 R213, R10, R29.reuse, 0x1, P0 ;  /* 0x0000001d0ad57211 */ /* 0x080fe200000f0eff */
[----:B------:R-:W-:Y:S01]  /*14a0*/  IMAD R27, R59, 0x2, R25 ;  /* 0x000000023b1b7824 */ /* 0x000fe200078e0219 */
[----:B------:R-:W-:Y:S02]  /*14b0*/  LEA.HI.X.SX32 R205, R13, R29, 0x1, P1 ;  /* 0x0000001d0dcd7211 */ /* 0x000fe400008f0eff */
[----:B------:R-:W-:-:S02]  /*14c0*/  LEA R206, P0, R12, R183, 0x1 ;  /* 0x000000b70cce7211 */ /* 0x000fc400078008ff */
[----:B------:R-:W-:Y:S02]  /*14d0*/  LEA R198, P1, R2, R183, 0x1 ;  /* 0x000000b702c67211 */ /* 0x000fe400078208ff */
[C---:B------:R-:W-:Y:S02]  /*14e0*/  LEA R10, R31.reuse, R6, 0x1 ;  /* 0x000000061f0a7211 */ /* 0x040fe400078e08ff */
[-C--:B------:R-:W-:Y:S02]  /*14f0*/  LEA.HI.X.SX32 R207, R12, R29.reuse, 0x1, P0 ;  /* 0x0000001d0ccf7211 */ /* 0x080fe400000f0eff */
[----:B------:R-:W-:Y:S01]  /*1500*/  LEA.HI.X.SX32 R199, R2, R29, 0x1, P1 ;  /* 0x0000001d02c77211 */ /* 0x000fe200008f0eff */
[----:B------:R-:W-:Y:S01]  /*1510*/  IMAD R2, R31, 0x2, R10 ;  /* 0x000000021f027824 */ /* 0x000fe200078e020a */
[-C--:B------:R-:W-:Y:S02]  /*1520*/  LEA R200, P0, R8, R183.reuse, 0x1 ;  /* 0x000000b708c87211 */ /* 0x080fe400078008ff */
[----:B------:R-:W-:-:S02]  /*1530*/  LEA R196, P2, R4, R183, 0x1 ;  /* 0x000000b704c47211 */ /* 0x000fc400078408ff */
[-C--:B------:R-:W-:Y:S02]  /*1540*/  LEA.HI.X.SX32 R201, R8, R29.reuse, 0x1, P0 ;  /* 0x0000001d08c97211 */ /* 0x080fe400000f0eff */
[----:B------:R-:W-:Y:S02]  /*1550*/  LEA.HI.X.SX32 R197, R4, R29, 0x1, P2 ;  /* 0x0000001d04c57211 */ /* 0x000fe400010f0eff */
[-C--:B------:R-:W-:Y:S02]  /*1560*/  LEA R194, P0, R3, R183.reuse, 0x1 ;  /* 0x000000b703c27211 */ /* 0x080fe400078008ff */
[----:B------:R-:W-:Y:S02]  /*1570*/  LEA R192, P1, R7, R183, 0x1 ;  /* 0x000000b707c07211 */ /* 0x000fe400078208ff */
[----:B------:R-:W-:Y:S02]  /*1580*/  LEA R4, R31, R2, 0x1 ;  /* 0x000000021f047211 */ /* 0x000fe400078e08ff */
[----:B------:R-:W-:-:S02]  /*1590*/  LEA.HI.X.SX32 R195, R3, R29, 0x1, P0 ;  /* 0x0000001d03c37211 */ /* 0x000fc400000f0eff */
[----:B------:R-:W-:Y:S01]  /*15a0*/  LEA.HI.X.SX32 R193, R7, R29, 0x1, P1 ;  /* 0x0000001d07c17211 */ /* 0x000fe200008f0eff */
[----:B------:R-:W-:Y:S01]  /*15b0*/  IMAD R3, R31, 0x2, R4 ;  /* 0x000000021f037824 */ /* 0x000fe200078e0204 */
[----:B------:R-:W-:Y:S02]  /*15c0*/  LEA R186, P1, R2, R183, 0x1 ;  /* 0x000000b702ba7211 */ /* 0x000fe400078208ff */
[----:B------:R-:W-:Y:S02]  /*15d0*/  LEA R28, R59, R27, 0x1 ;  /* 0x0000001b3b1c7211 */ /* 0x000fe400078e08ff */
[----:B------:R-:W-:Y:S02]  /*15e0*/  LEA R190, P2, R6, R183, 0x1 ;  /* 0x000000b706be7211 */ /* 0x000fe400078408ff */
[----:B------:R-:W-:Y:S02]  /*15f0*/  LEA.HI.X.SX32 R187, R2, R29, 0x1, P1 ;  /* 0x0000001d02bb7211 */ /* 0x000fe400008f0eff */
[----:B------:R-:W-:-:S02]  /*1600*/  LEA R182, P3, R3, R183, 0x1 ;  /* 0x000000b703b67211 */ /* 0x000fc400078608ff */
[----:B------:R-:W-:Y:S02]  /*1610*/  LEA R2, R59, R28, 0x1 ;  /* 0x0000001c3b027211 */ /* 0x000fe400078e08ff */
[----:B------:R-:W-:Y:S02]  /*1620*/  LEA.HI.X.SX32 R191, R6, R29, 0x1, P2 ;  /* 0x0000001d06bf7211 */ /* 0x000fe400010f0eff */
[-C--:B------:R-:W-:Y:S02]  /*1630*/  LEA R188, P0, R10, R183.reuse, 0x1 ;  /* 0x000000b70abc7211 */ /* 0x080fe400078008ff */
[C---:B------:R-:W-:Y:S02]  /*1640*/  LEA R184, P2, R4.reuse, R183, 0x1 ;  /* 0x000000b704b87211 */ /* 0x040fe400078408ff */
[-C--:B------:R-:W-:Y:S01]  /*1650*/  LEA.HI.X.SX32 R183, R3, R29.reuse, 0x1, P3 ;  /* 0x0000001d03b77211 */ /* 0x080fe200018f0eff */
[----:B------:R-:W-:Y:S01]  /*1660*/  IMAD R3, R59, 0x2, R2 ;  /* 0x000000023b037824 */ /* 0x000fe200078e0202 */
[----:B------:R-:W-:-:S02]  /*1670*/  LEA.HI.X.SX32 R185, R4, R29, 0x1, P2 ;  /* 0x0000001d04b97211 */ /* 0x000fc400010f0eff */
[----:B------:R-:W-:Y:S02]  /*1680*/  LEA.HI.X.SX32 R189, R10, R29, 0x1, P0 ;  /* 0x0000001d0abd7211 */ /* 0x000fe400000f0eff */
[----:B------:R-:W-:Y:S02]  /*1690*/  LEA R4, R59, R3, 0x1 ;  /* 0x000000033b047211 */ /* 0x000fe400078e08ff */
[-C--:B------:R-:W-:Y:S02]  /*16a0*/  LEA R180, P0, R15, R65.reuse, 0x1 ;  /* 0x000000410fb47211 */ /* 0x080fe400078008ff */
[----:B------:R-:W-:Y:S01]  /*16b0*/  LEA R178, P1, R17, R65, 0x1 ;  /* 0x0000004111b27211 */ /* 0x000fe200078208ff */
[----:B------:R-:W-:Y:S01]  /*16c0*/  IMAD R6, R59, 0x2, R4 ;  /* 0x000000023b067824 */ /* 0x000fe200078e0204 */
[----:B------:R-:W-:Y:S02]  /*16d0*/  LEA.HI.X.SX32 R181, R15, R69, 0x1, P0 ;  /* 0x000000450fb57211 */ /* 0x000fe400000f0eff */
[----:B------:R-:W-:-:S02]  /*16e0*/  LEA R174, P0, R18, R65, 0x1 ;  /* 0x0000004112ae7211 */ /* 0x000fc400078008ff */
[C---:B------:R-:W-:Y:S02]  /*16f0*/  LEA R7, R59.reuse, R6, 0x1 ;  /* 0x000000063b077211 */ /* 0x040fe400078e08ff */
[----:B------:R-:W-:Y:S02]  /*1700*/  LEA R176, P2, R16, R65, 0x1 ;  /* 0x0000004110b07211 */ /* 0x000fe400078408ff */
[-C--:B------:R-:W-:Y:S01]  /*1710*/  LEA.HI.X.SX32 R175, R18, R69.reuse, 0x1, P0 ;  /* 0x0000004512af7211 */ /* 0x080fe200000f0eff */
[----:B------:R-:W-:Y:S01]  /*1720*/  IMAD R8, R59, 0x2, R7 ;  /* 0x000000023b087824 */ /* 0x000fe200078e0207 */
[-C--:B------:R-:W-:Y:S02]  /*1730*/  LEA.HI.X.SX32 R179, R17, R69.reuse, 0x1, P1 ;  /* 0x0000004511b37211 */ /* 0x080fe400008f0eff */
[----:B------:R-:W-:Y:S02]  /*1740*/  LEA.HI.X.SX32 R177, R16, R69, 0x1, P2 ;  /* 0x0000004510b17211 */ /* 0x000fe400010f0eff */
[----:B------:R-:W-:-:S02]  /*1750*/  LEA R172, P0, R19, R65, 0x1 ;  /* 0x0000004113ac7211 */ /* 0x000fc400078008ff */
[CC--:B------:R-:W-:Y:S02]  /*1760*/  LEA R66, P1, R20.reuse, R65.reuse, 0x1 ;  /* 0x0000004114427211 */ /* 0x0c0fe400078208ff */
[----:B------:R-:W-:Y:S02]  /*1770*/  LEA R14, P2, R21, R65, 0x1 ;  /* 0x00000041150e7211 */ /* 0x000fe400078408ff */
[----:B------:R-:W-:Y:S02]  /*1780*/  LEA R10, R59, R8, 0x1 ;  /* 0x000000083b0a7211 */ /* 0x000fe400078e08ff */
[-C--:B------:R-:W-:Y:S02]  /*1790*/  LEA.HI.X.SX32 R173, R19, R69.reuse, 0x1, P0 ;  /* 0x0000004513ad7211 */ /* 0x080fe400000f0eff */
[-C--:B------:R-:W-:Y:S01]  /*17a0*/  LEA.HI.X.SX32 R67, R20, R69.reuse, 0x1, P1 ;  /* 0x0000004514437211 */ /* 0x080fe200008f0eff */
[----:B------:R-:W-:Y:S01]  /*17b0*/  IMAD R11, R59, 0x2, R10 ;  /* 0x000000023b0b7824 */ /* 0x000fe200078e020a */
[----:B------:R-:W-:-:S02]  /*17c0*/  LEA.HI.X.SX32 R15, R21, R69, 0x1, P2 ;  /* 0x00000045150f7211 */ /* 0x000fc400010f0eff */
[-C--:B------:R-:W-:Y:S02]  /*17d0*/  LEA R16, P0, R22, R65.reuse, 0x1 ;  /* 0x0000004116107211 */ /* 0x080fe400078008ff */
[CC--:B------:R-:W-:Y:S02]  /*17e0*/  LEA R18, P1, R23.reuse, R65.reuse, 0x1 ;  /* 0x0000004117127211 */ /* 0x0c0fe400078208ff */
[----:B------:R-:W-:Y:S02]  /*17f0*/  LEA R20, P2, R24, R65, 0x1 ;  /* 0x0000004118147211 */ /* 0x000fe400078408ff */
[-C--:B------:R-:W-:Y:S02]  /*1800*/  LEA.HI.X.SX32 R17, R22, R69.reuse, 0x1, P0 ;  /* 0x0000004516117211 */ /* 0x080fe400000f0eff */
[-C--:B------:R-:W-:Y:S02]  /*1810*/  LEA.HI.X.SX32 R19, R23, R69.reuse, 0x1, P1 ;  /* 0x0000004517137211 */ /* 0x080fe400008f0eff */
[----:B------:R-:W-:-:S02]  /*1820*/  LEA.HI.X.SX32 R21, R24, R69, 0x1, P2 ;  /* 0x0000004518157211 */ /* 0x000fc400010f0eff */
[-C--:B------:R-:W-:Y:S02]  /*1830*/  LEA R22, P0, R25, R65.reuse, 0x1 ;  /* 0x0000004119167211 */ /* 0x080fe400078008ff */
[-C--:B------:R-:W-:Y:S02]  /*1840*/  LEA R24, P1, R27, R65.reuse, 0x1 ;  /* 0x000000411b187211 */ /* 0x080fe400078208ff */
[C---:B------:R-:W-:Y:S02]  /*1850*/  LEA R26, P2, R28.reuse, R65, 0x1 ;  /* 0x000000411c1a7211 */ /* 0x040fe400078408ff */
[----:B------:R-:W-:Y:S02]  /*1860*/  LEA R12, R59, R11, 0x1 ;  /* 0x0000000b3b0c7211 */ /* 0x000fe400078e08ff */
[-C--:B------:R-:W-:Y:S02]  /*1870*/  LEA.HI.X.SX32 R23, R25, R69.reuse, 0x1, P0 ;  /* 0x0000004519177211 */ /* 0x080fe400000f0eff */
[-C--:B------:R-:W-:Y:S01]  /*1880*/  LEA.HI.X.SX32 R25, R27, R69.reuse, 0x1, P1 ;  /* 0x000000451b197211 */ /* 0x080fe200008f0eff */
[----:B------:R-:W-:Y:S01]  /*1890*/  IMAD R13, R59, 0x2, R12 ;  /* 0x000000023b0d7824 */ /* 0x000fe200078e020c */
[----:B------:R-:W-:-:S02]  /*18a0*/  LEA.HI.X.SX32 R27, R28, R69, 0x1, P2 ;  /* 0x000000451c1b7211 */ /* 0x000fc400010f0eff */
[CC--:B------:R-:W-:Y:S02]  /*18b0*/  LEA R28, P0, R2.reuse, R65.reuse, 0x1 ;  /* 0x00000041021c7211 */ /* 0x0c0fe400078008ff */
[----:B------:R-:W-:Y:S02]  /*18c0*/  LEA R30, P1, R3, R65, 0x1 ;  /* 0x00000041031e7211 */ /* 0x000fe400078208ff */
[----:B------:R-:W-:Y:S02]  /*18d0*/  LEA.HI.X.SX32 R29, R2, R69, 0x1, P0 ;  /* 0x00000045021d7211 */ /* 0x000fe400000f0eff */
[----:B------:R-:W-:Y:S02]  /*18e0*/  LEA R2, R59, R13, 0x1 ;  /* 0x0000000d3b027211 */ /* 0x000fe400078e08ff */
[----:B------:R-:W-:Y:S02]  /*18f0*/  LEA.HI.X.SX32 R31, R3, R69, 0x1, P1 ;  /* 0x00000045031f7211 */ /* 0x000fe400008f0eff */
[-C--:B------:R-:W-:Y:S01]  /*1900*/  LEA R32, P2, R4, R65.reuse, 0x1 ;  /* 0x0000004104207211 */ /* 0x080fe200078408ff */
[----:B------:R-:W-:Y:S01]  /*1910*/  IMAD R3, R59, 0x2, R2 ;  /* 0x000000023b037824 */ /* 0x000fe200078e0202 */
[----:B------:R-:W-:-:S02]  /*1920*/  LEA R34, P0, R6, R65, 0x1 ;  /* 0x0000004106227211 */ /* 0x000fc400078008ff */
[----:B------:R-:W-:Y:S02]  /*1930*/  LEA.HI.X.SX32 R33, R4, R69, 0x1, P2 ;  /* 0x0000004504217211 */ /* 0x000fe400010f0eff */
[----:B------:R-:W-:Y:S02]  /*1940*/  LEA R4, R59, R3, 0x1 ;  /* 0x000000033b047211 */ /* 0x000fe400078e08ff */
[----:B------:R-:W-:Y:S02]  /*1950*/  LEA.HI.X.SX32 R35, R6, R69, 0x1, P0 ;  /* 0x0000004506237211 */ /* 0x000fe400000f0eff */
[-C--:B------:R-:W-:Y:S01]  /*1960*/  LEA R36, P1, R7, R65.reuse, 0x1 ;  /* 0x0000004107247211 */ /* 0x080fe200078208ff */
[----:B------:R-:W-:Y:S01]  /*1970*/  IMAD R6, R59, 0x2, R4 ;  /* 0x000000023b067824 */ /* 0x000fe200078e0204 */
[----:B------:R-:W-:Y:S02]  /*1980*/  LEA R38, P2, R8, R65, 0x1 ;  /* 0x0000004108267211 */ /* 0x000fe400078408ff */
[----:B------:R-:W-:-:S02]  /*1990*/  LEA.HI.X.SX32 R37, R7, R69, 0x1, P1 ;  /* 0x0000004507257211 */ /* 0x000fc400008f0eff */
[----:B------:R-:W-:Y:S02]  /*19a0*/  LEA R42, P1, R11, R65, 0x1 ;  /* 0x000000410b2a7211 */ /* 0x000fe400078208ff */
[----:B------:R-:W-:Y:S02]  /*19b0*/  LEA R7, R59, R6, 0x1 ;  /* 0x000000063b077211 */ /* 0x000fe400078e08ff */
[-C--:B------:R-:W-:Y:S02]  /*19c0*/  LEA.HI.X.SX32 R39, R8, R69.reuse, 0x1, P2 ;  /* 0x0000004508277211 */ /* 0x080fe400010f0eff */
[----:B------:R-:W-:Y:S01]  /*19d0*/  LEA.HI.X.SX32 R43, R11, R69, 0x1, P1 ;  /* 0x000000450b2b7211 */ /* 0x000fe200008f0eff */
[----:B------:R-:W-:Y:S01]  /*19e0*/  IMAD R8, R59, 0x2, R7 ;  /* 0x000000023b087824 */ /* 0x000fe200078e0207 */
[-C--:B------:R-:W-:Y:S01]  /*19f0*/  LEA R40, P0, R10, R65.reuse, 0x1 ;  /* 0x000000410a287211 */ /* 0x080fe200078008ff */
[----:B------:R-:W-:Y:S01]  /*1a00*/  IMAD.MOV.U32 R11, RZ, RZ, 0x3f800000 ;  /* 0x3f800000ff0b7424 */ /* 0x000fe200078e00ff */
[----:B------:R-:W-:-:S02]  /*1a10*/  LEA R44, P2, R12, R65, 0x1 ;  /* 0x000000410c2c7211 */ /* 0x000fc400078408ff */
[----:B------:R-:W-:Y:S02]  /*1a20*/  LEA R48, P1, R2, R65, 0x1 ;  /* 0x0000004102307211 */ /* 0x000fe400078208ff */
[-C--:B------:R-:W-:Y:S02]  /*1a30*/  LEA.HI.X.SX32 R41, R10, R69.reuse, 0x1, P0 ;  /* 0x000000450a297211 */ /* 0x080fe400000f0eff */
[-C--:B------:R-:W-:Y:S02]  /*1a40*/  LEA.HI.X.SX32 R45, R12, R69.reuse, 0x1, P2 ;  /* 0x000000450c2d7211 */ /* 0x080fe400010f0eff */
[----:B------:R-:W-:Y:S02]  /*1a50*/  LEA.HI.X.SX32 R49, R2, R69, 0x1, P1 ;  /* 0x0000004502317211 */ /* 0x000fe400008f0eff */
[-C--:B------:R-:W-:Y:S02]  /*1a60*/  LEA R46, P0, R13, R65.reuse, 0x1 ;  /* 0x000000410d2e7211 */ /* 0x080fe400078008ff */
[----:B------:R-:W-:-:S02]  /*1a70*/  LEA R50, P2, R3, R65, 0x1 ;  /* 0x0000004103327211 */ /* 0x000fc400078408ff */
[----:B------:R-:W-:Y:S02]  /*1a80*/  LEA R2, R59, R8, 0x1 ;  /* 0x000000083b027211 */ /* 0x000fe400078e08ff */
[-C--:B------:R-:W-:Y:S02]  /*1a90*/  LEA.HI.X.SX32 R47, R13, R69.reuse, 0x1, P0 ;  /* 0x000000450d2f7211 */ /* 0x080fe400000f0eff */
[----:B------:R-:W-:Y:S01]  /*1aa0*/  LEA.HI.X.SX32 R51, R3, R69, 0x1, P2 ;  /* 0x0000004503337211 */ /* 0x000fe200010f0eff */
[----:B------:R-:W-:Y:S01]  /*1ab0*/  IMAD R3, R59, 0x2, R2 ;  /* 0x000000023b037824 */ /* 0x000fe200078e0202 */
[-C--:B------:R-:W-:Y:S02]  /*1ac0*/  LEA R52, P0, R4, R65.reuse, 0x1 ;  /* 0x0000004104347211 */ /* 0x080fe400078008ff */
[-C--:B------:R-:W-:Y:S02]  /*1ad0*/  LEA R54, P1, R6, R65.reuse, 0x1 ;  /* 0x0000004106367211 */ /* 0x080fe400078208ff */
[----:B------:R-:W-:-:S02]  /*1ae0*/  LEA R56, P2, R7, R65, 0x1 ;  /* 0x0000004107387211 */ /* 0x000fc400078408ff */
[----:B------:R-:W-:Y:S02]  /*1af0*/  LEA.HI.X.SX32 R53, R4, R69, 0x1, P0 ;  /* 0x0000004504357211 */ /* 0x000fe400000f0eff */
[----:B------:R-:W-:Y:S02]  /*1b00*/  LEA R4, R59, R3, 0x1 ;  /* 0x000000033b047211 */ /* 0x000fe400078e08ff */
[-C--:B------:R-:W-:Y:S02]  /*1b10*/  LEA.HI.X.SX32 R55, R6, R69.reuse, 0x1, P1 ;  /* 0x0000004506377211 */ /* 0x080fe400008f0eff */
[----:B------:R-:W-:Y:S01]  /*1b20*/  LEA.HI.X.SX32 R57, R7, R69, 0x1, P2 ;  /* 0x0000004507397211 */ /* 0x000fe200010f0eff */
[----:B------:R-:W-:Y:S01]  /*1b30*/  IMAD.MOV.U32 R7, RZ, RZ, RZ ;  /* 0x000000ffff077224 */ /* 0x000fe200078e00ff */
[-C--:B------:R-:W-:Y:S02]  /*1b40*/  LEA R58, P0, R8, R65.reuse, 0x1 ;  /* 0x00000041083a7211 */ /* 0x080fe400078008ff */
[----:B------:R-:W-:-:S02]  /*1b50*/  LEA R60, P1, R2, R65, 0x1 ;  /* 0x00000041023c7211 */ /* 0x000fc400078208ff */
[-C--:B------:R-:W-:Y:S02]  /*1b60*/  LEA R62, P2, R3, R65.reuse, 0x1 ;  /* 0x00000041033e7211 */ /* 0x080fe400078408ff */
[----:B------:R-:W-:Y:S02]  /*1b70*/  LEA R64, P3, R4, R65, 0x1 ;  /* 0x0000004104407211 */ /* 0x000fe400078608ff */
[----:B------:R-:W-:Y:S02]  /*1b80*/  LOP3.LUT R9, R9, 0x30, R72, 0x78, !PT ;  /* 0x0000003009097812 */ /* 0x000fe400078e7848 */
[-C--:B------:R-:W-:Y:S02]  /*1b90*/  LEA.HI.X.SX32 R59, R8, R69.reuse, 0x1, P0 ;  /* 0x00000045083b7211 */ /* 0x080fe400000f0eff */
[-C--:B------:R-:W-:Y:S02]  /*1ba0*/  LEA.HI.X.SX32 R61, R2, R69.reuse, 0x1, P1 ;  /* 0x00000045023d7211 */ /* 0x080fe400008f0eff */
[----:B------:R-:W-:-:S02]  /*1bb0*/  LEA.HI.X.SX32 R63, R3, R69, 0x1, P2 ;  /* 0x00000045033f7211 */ /* 0x000fc400010f0eff */
[----:B------:R-:W-:Y:S01]  /*1bc0*/  LEA.HI.X.SX32 R65, R4, R69, 0x1, P3 ;  /* 0x0000004504417211 */ /* 0x000fe200018f0eff */
[----:B------:R-:W-:Y:S01]  /*1bd0*/  IMAD.MOV.U32 R4, RZ, RZ, 0x3f800000 ;  /* 0x3f800000ff047424 */ /* 0x000fe200078e00ff */
[----:B------:R-:W-:Y:S01]  /*1be0*/  MOV R12, 0xff800000 ;  /* 0xff800000000c7802 */ /* 0x000fe20000000f00 */
[----:B------:R-:W-:Y:S01]  /*1bf0*/  CS2R R2, SRZ ;  /* 0x0000000000027805 */ /* 0x000fe2000001ff00 */
[----:B------:R-:W-:Y:S01]  /*1c00*/  MOV R10, 0xff800000 ;  /* 0xff800000000a7802 */ /* 0x000fe20000000f00 */
[----:B------:R-:W-:Y:S01]  /*1c10*/  CS2R R68, SRZ ;  /* 0x0000000000447805 */ /* 0x000fe2000001ff00 */
[----:B------:R-:W-:Y:S02]  /*1c20*/  LOP3.LUT R249, R9, 0x40, RZ, 0x3c, !PT ;  /* 0x0000004009f97812 */ /* 0x000fe400078e3cff */
.L_x_2:
[----:B------:R-:W-:-:S04]  /*1c30*/  IMAD.WIDE R80, R7, 0x2, R244 ;  /* 0x0000000207507825 */ /* 0x000fc800078e02f4 */
[C---:B------:R-:W-:Y:S01]  /*1c40*/  IMAD.WIDE R82, R7.reuse, 0x2, R240 ;  /* 0x0000000207527825 */ /* 0x040fe200078e02f0 */
[----:B------:R0:W2:Y:S03]  /*1c50*/  LDG.E.U16 R13, [R80.64] ;  /* 0x00000004500d7981 */ /* 0x0000a6000c1e1500 */
[C---:B------:R-:W-:Y:S01]  /*1c60*/  IMAD.WIDE R84, R7.reuse, 0x2, R232 ;  /* 0x0000000207547825 */ /* 0x040fe200078e02e8 */
[----:B------:R1:W3:Y:S03]  /*1c70*/  LDG.E.U16 R6, [R82.64] ;  /* 0x0000000452067981 */ /* 0x0002e6000c1e1500 */
[C---:B------:R-:W-:Y:S01]  /*1c80*/  IMAD.WIDE R86, R7.reuse, 0x2, R228 ;  /* 0x0000000207567825 */ /* 0x040fe200078e02e4 */
[----:B------:R4:W5:Y:S03]  /*1c90*/  LDG.E.U16 R8, [R84.64] ;  /* 0x0000000454087981 */ /* 0x000966000c1e1500 */
[C---:B0-----:R-:W-:Y:S01]  /*1ca0*/  IMAD.WIDE R80, R7.reuse, 0x2, R230 ;  /* 0x0000000207507825 */ /* 0x041fe200078e02e6 */
[----:B------:R0:W3:Y:S03]  /*1cb0*/  LDG.E.U16 R101, [R86.64] ;  /* 0x0000000456657981 */ /* 0x0000e6000c1e1500 */
[C---:B------:R-:W-:Y:S01]  /*1cc0*/  IMAD.WIDE R72, R7.reuse, 0x2, R242 ;  /* 0x0000000207487825 */ /* 0x040fe200078e02f2 */
[----:B------:R0:W5:Y:S03]  /*1cd0*/  LDG.E.U16 R99, [R80.64] ;  /* 0x0000000450637981 */ /* 0x000166000c1e1500 */
[----:B------:R-:W-:-:S02]  /*1ce0*/  IMAD.WIDE R74, R7, 0x2, R238 ;  /* 0x00000002074a7825 */ /* 0x000fc400078e02ee */
[----:B------:R0:W5:Y:S02]  /*1cf0*/  LDG.E.U16 R73, [R72.64] ;  /* 0x0000000448497981 */ /* 0x000164000c1e1500 */
[C---:B------:R-:W-:Y:S02]  /*1d00*/  IMAD.WIDE R76, R7.reuse, 0x2, R236 ;  /* 0x00000002074c7825 */ /* 0x040fe400078e02ec */
[----:B------:R0:W5:Y:S02]  /*1d10*/  LDG.E.U16 R75, [R74.64] ;  /* 0x000000044a4b7981 */ /* 0x000164000c1e1500 */
[C---:B------:R-:W-:Y:S02]  /*1d20*/  IMAD.WIDE R88, R7.reuse, 0x2, R226 ;  /* 0x0000000207587825 */ /* 0x040fe400078e02e2 */
[----:B------:R0:W5:Y:S02]  /*1d30*/  LDG.E.U16 R77, [R76.64] ;  /* 0x000000044c4d7981 */ /* 0x000164000c1e1500 */
[----:B------:R-:W-:-:S02]  /*1d40*/  IMAD.WIDE R92, R7, 0x2, R222 ;  /* 0x00000002075c7825 */ /* 0x000fc400078e02de */
[----:B------:R1:W5:Y:S02]  /*1d50*/  LDG.E.U16 R105, [R88.64] ;  /* 0x0000000458697981 */ /* 0x000364000c1e1500 */
[C---:B------:R-:W-:Y:S02]  /*1d60*/  IMAD.WIDE R90, R7.reuse, 0x2, R224 ;  /* 0x00000002075a7825 */ /* 0x040fe400078e02e0 */
[----:B------:R1:W5:Y:S02]  /*1d70*/  LDG.E.U16 R117, [R92.64] ;  /* 0x000000045c757981 */ /* 0x000364000c1e1500 */
[C---:B------:R-:W-:Y:S02]  /*1d80*/  IMAD.WIDE R94, R7.reuse, 0x2, R216 ;  /* 0x00000002075e7825 */ /* 0x040fe400078e02d8 */
[----:B0-----:R0:W5:Y:S02]  /*1d90*/  LDG.E.U16 R72, [R90.64] ;  /* 0x000000045a487981 */ /* 0x001164000c1e1500 */
[----:B------:R-:W-:-:S02]  /*1da0*/  IMAD.WIDE R102, R7, 0x2, R210 ;  /* 0x0000000207667825 */ /* 0x000fc400078e02d2 */
[----:B------:R0:W5:Y:S02]  /*1db0*/  LDG.E.U16 R74, [R94.64] ;  /* 0x000000045e4a7981 */ /* 0x000164000c1e1500 */
[C---:B-1----:R-:W-:Y:S02]  /*1dc0*/  IMAD.WIDE R82, R7.reuse, 0x2, R220 ;  /* 0x0000000207527825 */ /* 0x042fe400078e02dc */
[----:B------:R1:W5:Y:S02]  /*1dd0*/  LDG.E.U16 R137, [R102.64] ;  /* 0x0000000466897981 */ /* 0x000364000c1e1500 */
[C---:B----4-:R-:W-:Y:S02]  /*1de0*/  IMAD.WIDE R84, R7.reuse, 0x2, R218 ;  /* 0x0000000207547825 */ /* 0x050fe400078e02da */
[----:B------:R4:W5:Y:S02]  /*1df0*/  LDG.E.U16 R119, [R82.64] ;  /* 0x0000000452777981 */ /* 0x000964000c1e1500 */
        /* <DEDUP_REMOVED lines=9> */
[----:B------:R-:W5:Y:S02]  /*1e90*/  LDG.E.U16 R109, [R108.64] ;  /* 0x000000046c6d7981 */ /* 0x000f64000c1e1500 */
[C---:B------:R-:W-:Y:S02]  /*1ea0*/  IMAD.WIDE R78, R7.reuse, 0x2, R234 ;  /* 0x00000002074e7825 */ /* 0x040fe400078e02ea */
[----:B------:R-:W5:Y:S02]  /*1eb0*/  LDG.E.U16 R111, [R110.64] ;  /* 0x000000046e6f7981 */ /* 0x000f64000c1e1500 */
[----:B------:R-:W-:-:S02]  /*1ec0*/  IMAD.WIDE R88, R7, 0x2, R194 ;  /* 0x0000000207587825 */ /* 0x000fc400078e02c2 */
[----:B------:R-:W5:Y:S02]  /*1ed0*/  LDG.E.U16 R79, [R78.64] ;  /* 0x000000044e4f7981 */ /* 0x000f64000c1e1500 */
[C---:B------:R-:W-:Y:S02]  /*1ee0*/  IMAD.WIDE R92, R7.reuse, 0x2, R186 ;  /* 0x00000002075c7825 */ /* 0x040fe400078e02ba */
[----:B------:R-:W5:Y:S02]  /*1ef0*/  LDG.E.U16 R89, [R88.64] ;  /* 0x0000000458597981 */ /* 0x000f64000c1e1500 */
[C---:B------:R-:W-:Y:S02]  /*1f00*/  IMAD.WIDE R106, R7.reuse, 0x2, R202 ;  /* 0x00000002076a7825 */ /* 0x040fe400078e02ca */
[----:B------:R-:W5:Y:S02]  /*1f10*/  LDG.E.U16 R93, [R92.64] ;  /* 0x000000045c5d7981 */ /* 0x000f64000c1e1500 */
[----:B-1----:R-:W-:-:S02]  /*1f20*/  IMAD.WIDE R102, R7, 0x2, R200 ;  /* 0x0000000207667825 */ /* 0x002fc400078e02c8 */
[----:B------:R1:W5:Y:S02]  /*1f30*/  LDG.E.U16 R145, [R106.64] ;  /* 0x000000046a917981 */ /* 0x000364000c1e1500 */
[C---:B0-----:R-:W-:Y:S02]  /*1f40*/  IMAD.WIDE R90, R7.reuse, 0x2, R192 ;  /* 0x00000002075a7825 */ /* 0x041fe400078e02c0 */
[----:B------:R-:W5:Y:S02]  /*1f50*/  LDG.E.U16 R102, [R102.64] ;  /* 0x0000000466667981 */ /* 0x000f64000c1e1500 */
[C---:B------:R-:W-:Y:S02]  /*1f60*/  IMAD.WIDE R94, R7.reuse, 0x2, R184 ;  /* 0x00000002075e7825 */ /* 0x040fe400078e02b8 */
[----:B------:R-:W5:Y:S02]  /*1f70*/  LDG.E.U16 R90, [R90.64] ;  /* 0x000000045a5a7981 */ /* 0x000f64000c1e1500 */
[----:B------:R-:W-:-:S02]  /*1f80*/  IMAD.WIDE R86, R7, 0x2, R206 ;  /* 0x0000000207567825 */ /* 0x000fc400078e02ce */
[----:B------:R-:W5:Y:S02]  /*1f90*/  LDG.E.U16 R94, [R94.64] ;  /* 0x000000045e5e7981 */ /* 0x000f64000c1e1500 */
[C---:B------:R-:W-:Y:S02]  /*1fa0*/  IMAD.WIDE R80, R7.reuse, 0x2, R198 ;  /* 0x0000000207507825 */ /* 0x040fe400078e02c6 */
[----:B------:R-:W5:Y:S02]  /*1fb0*/  LDG.E.U16 R87, [R86.64] ;  /* 0x0000000456577981 */ /* 0x000f64000c1e1500 */
[C---:B----4-:R-:W-:Y:S02]  /*1fc0*/  IMAD.WIDE R82, R7.reuse, 0x2, R190 ;  /* 0x0000000207527825 */ /* 0x050fe400078e02be */
[----:B------:R-:W4:Y:S02]  /*1fd0*/  LDG.E.U16 R81, [R80.64] ;  /* 0x0000000450517981 */ /* 0x000f24000c1e1500 */
[----:B------:R-:W-:-:S02]  /*1fe0*/  IMAD.WIDE R84, R7, 0x2, R182 ;  /* 0x0000000207547825 */ /* 0x000fc400078e02b6 */
[----:B------:R-:W4:Y:S02]  /*1ff0*/  LDG.E.U16 R83, [R82.64] ;  /* 0x0000000452537981 */ /* 0x000f24000c1e1500 */
[----:B------:R-:W-:Y:S02]  /*2000*/  IMAD.WIDE R96, R7, 0x2, R214 ;  /* 0x0000000207607825 */ /* 0x000fe400078e02d6 */
[----:B------:R-:W4:Y:S04]  /*2010*/  LDG.E.U16 R85, [R84.64] ;  /* 0x0000000454557981 */ /* 0x000f28000c1e1500 */
[----:B-1----:R-:W4:Y:S04]  /*2020*/  LDG.E.U16 R107, [R96.64] ;  /* 0x00000004606b7981 */ /* 0x002f28000c1e1500 */
[----:B------:R-:W-:Y:S06]  /*2030*/  BAR.SYNC.DEFER_BLOCKING 0x0 ;  /* 0x0000000000007b1d */ /* 0x000fec0000010000 */
[----:B--2---:R-:W-:Y:S04]  /*2040*/  STS.U16 [R0+0x2000], R13 ;  /* 0x0020000d00007388 */ /* 0x004fe80000000400 */
[----:B---3--:R-:W-:Y:S04]  /*2050*/  STS.U16 [R0+0x2800], R101 ;  /* 0x0028006500007388 */ /* 0x008fe80000000400 */
[----:B-----5:R-:W-:Y:S04]  /*2060*/  STS.U16 [R0+0x2400], R77 ;  /* 0x0024004d00007388 */ /* 0x020fe80000000400 */
[----:B------:R-:W-:Y:S04]  /*2070*/  STS.U16 [R0+0x2c00], R119 ;  /* 0x002c007700007388 */ /* 0x000fe80000000400 */
        /* <DEDUP_REMOVED lines=23> */
[----:B----4-:R-:W-:Y:S04]  /*21f0*/  STS.U16 [R246+0x2f00], R107 ;  /* 0x002f006bf6007388 */ /* 0x010fe80000000400 */
[----:B------:R-:W-:Y:S04]  /*2200*/  STS.U16 [R246+0x3300], R87 ;  /* 0x00330057f6007388 */ /* 0x000fe80000000400 */
[----:B------:R-:W-:Y:S04]  /*2210*/  STS.U16 [R246+0x3700], R81 ;  /* 0x00370051f6007388 */ /* 0x000fe80000000400 */
[----:B------:R-:W-:Y:S04]  /*2220*/  STS.U16 [R246+0x3b00], R83 ;  /* 0x003b0053f6007388 */ /* 0x000fe80000000400 */
[----:B------:R-:W-:Y:S04]  /*2230*/  STS.U16 [R246+0x3f00], R85 ;  /* 0x003f0055f6007388 */ /* 0x000fe80000000400 */
[----:B------:R-:W-:Y:S06]  /*2240*/  BAR.SYNC.DEFER_BLOCKING 0x0 ;  /* 0x0000000000007b1d */ /* 0x000fec0000010000 */
[----:B------:R-:W-:Y:S04]  /*2250*/  LDSM.16.MT88.4 R168, [R5] ;  /* 0x0000000005a8783b */ /* 0x000fe80000004200 */
[----:B------:R-:W0:Y:S04]  /*2260*/  LDSM.16.M88.4 R164, [R9+0x2000] ;  /* 0x0020000009a4783b */ /* 0x000e280000000200 */
[----:B------:R-:W1:Y:S04]  /*2270*/  LDSM.16.M88.4 R160, [R9+0x2400] ;  /* 0x0024000009a0783b */ /* 0x000e680000000200 */
[----:B------:R-:W2:Y:S04]  /*2280*/  LDSM.16.M88.4 R96, [R9+0x2800] ;  /* 0x002800000960783b */ /* 0x000ea80000000200 */
[----:B------:R-:W3:Y:S04]  /*2290*/  LDSM.16.M88.4 R76, [R9+0x2c00] ;  /* 0x002c0000094c783b */ /* 0x000ee80000000200 */
[----:B------:R-:W4:Y:S04]  /*22a0*/  LDSM.16.M88.4 R104, [R9+0x3000] ;  /* 0x003000000968783b */ /* 0x000f280000000200 */
[----:B------:R-:W5:Y:S04]  /*22b0*/  LDSM.16.M88.4 R92, [R9+0x3400] ;  /* 0x00340000095c783b */ /* 0x000f680000000200 */
[----:B------:R-:W3:Y:S04]  /*22c0*/  LDSM.16.M88.4 R116, [R9+0x3800] ;  /* 0x003800000974783b */ /* 0x000ee80000000200 */
[----:B------:R-:W4:Y:S04]  /*22d0*/  LDSM.16.M88.4 R80, [R9+0x3c00] ;  /* 0x003c00000950783b */ /* 0x000f280000000200 */
[----:B------:R-:W4:Y:S04]  /*22e0*/  LDSM.16.MT88.4 R84, [R5+0x800] ;  /* 0x000800000554783b */ /* 0x000f280000004200 */
[----:B------:R-:W-:Y:S01]  /*22f0*/  LDSM.16.M88.4 R144, [R249+0x2c00] ;  /* 0x002c0000f990783b */ /* 0x000fe20000000200 */
[C---:B0-----:R-:W-:Y:S08]  /*2300*/  HMMA.16816.F32 R108, R168.reuse, R164, RZ ;  /* 0x000000a4a86c723c */ /* 0x041ff000000018ff */
[C---:B-1----:R-:W-:Y:S08]  /*2310*/  HMMA.16816.F32 R100, R168.reuse, R160, RZ ;  /* 0x000000a0a864723c */ /* 0x042ff000000018ff */
[C---:B--2---:R-:W-:Y:S08]  /*2320*/  HMMA.16816.F32 R148, R168.reuse, R96, RZ ;  /* 0x00000060a894723c */ /* 0x044ff000000018ff */
[C---:B---3--:R-:W-:Y:S08]  /*2330*/  HMMA.16816.F32 R72, R168.reuse, R76, RZ ;  /* 0x0000004ca848723c */ /* 0x048ff000000018ff */
[C---:B----4-:R-:W-:Y:S08]  /*2340*/  HMMA.16816.F32 R136, R168.reuse, R104, RZ ;  /* 0x00000068a888723c */ /* 0x050ff000000018ff */
[C---:B-----5:R-:W-:Y:S08]  /*2350*/  HMMA.16816.F32 R124, R168.reuse, R92, RZ ;  /* 0x0000005ca87c723c */ /* 0x060ff000000018ff */
[C---:B------:R-:W-:Y:S08]  /*2360*/  HMMA.16816.F32 R88, R168.reuse, R116, RZ ;  /* 0x00000074a858723c */ /* 0x040ff000000018ff */
[----:B------:R-:W-:Y:S08]  /*2370*/  HMMA.16816.F32 R168, R168, R80, RZ ;  /* 0x00000050a8a8723c */ /* 0x000ff000000018ff */
[C---:B------:R-:W-:Y:S01]  /*2380*/  HMMA.16816.F32 R164, R84.reuse, R166, R108 ;  /* 0x000000a654a4723c */ /* 0x040fe2000000186c */
[----:B------:R-:W-:Y:S11]  /*2390*/  LDSM.16.MT88.4 R108, [R5+0x1000] ;  /* 0x00100000056c783b */ /* 0x000ff60000004200 */
[----:B------:R-:W-:Y:S04]  /*23a0*/  @!UPT UIADD3 URZ, URZ, URZ, URZ ;  /* 0x0000003f3f3ff290 */ /* 0x000fe8000fffe03f */
[C---:B------:R-:W-:Y:S01]  /*23b0*/  HMMA.16816.F32 R168, R84.reuse, R82, R168 ;  /* 0x0000005254a8723c */ /* 0x040fe200000018a8 */
[----:B------:R-:W0:Y:S07]  /*23c0*/  LDSM.16.M88.4 R80, [R249+0x3000] ;  /* 0x00300000f950783b */ /* 0x000e2e0000000200 */
[C---:B------:R-:W-:Y:S01]  /*23d0*/  HMMA.16816.F32 R160, R84.reuse, R162, R100 ;  /* 0x000000a254a0723c */ /* 0x040fe20000001864 */
[----:B------:R-:W-:Y:S07]  /*23e0*/  LDSM.16.M88.4 R100, [R249+0x2400] ;  /* 0x00240000f964783b */ /* 0x000fee0000000200 */
[C---:B------:R-:W-:Y:S01]  /*23f0*/  HMMA.16816.F32 R148, R84.reuse, R98, R148 ;  /* 0x000000625494723c */ /* 0x040fe20000001894 */
[----:B------:R-:W1:Y:S07]  /*2400*/  LDSM.16.M88.4 R96, [R249+0x2000] ;  /* 0x00200000f960783b */ /* 0x000e6e0000000200 */
[C---:B------:R-:W-:Y:S01]  /*2410*/  HMMA.16816.F32 R76, R84.reuse, R78, R72 ;  /* 0x0000004e544c723c */ /* 0x040fe20000001848 */
[----:B------:R-:W-:Y:S07]  /*2420*/  LDSM.16.M88.4 R72, [R249+0x2800] ;  /* 0x00280000f948783b */ /* 0x000fee0000000200 */
[C---:B------:R-:W-:Y:S01]  /*2430*/  HMMA.16816.F32 R136, R84.reuse, R106, R136 ;  /* 0x0000006a5488723c */ /* 0x040fe20000001888 */
[----:B------:R-:W-:Y:S07]  /*2440*/  LDSM.16.MT88.4 R104, [R5+0x1800] ;  /* 0x001800000568783b */ /* 0x000fee0000004200 */
[C---:B------:R-:W-:Y:S01]  /*2450*/  HMMA.16816.F32 R124, R84.reuse, R94, R124 ;  /* 0x0000005e547c723c */ /* 0x040fe2000000187c */
[----:B------:R-:W-:Y:S07]  /*2460*/  LDSM.16.M88.4 R92, [R249+0x3c00] ;  /* 0x003c0000f95c783b */ /* 0x000fee0000000200 */
[----:B------:R-:W-:Y:S01]  /*2470*/  HMMA.16816.F32 R116, R84, R118, R88 ;  /* 0x000000765474723c */ /* 0x000fe20000001858 */
[----:B------:R-:W2:Y:S04]  /*2480*/  LDSM.16.M88.4 R84, [R249+0x3400] ;  /* 0x00340000f954783b */ /* 0x000ea80000000200 */
[----:B------:R-:W3:Y:S03]  /*2490*/  LDSM.16.M88.4 R88, [R249+0x3800] ;  /* 0x00380000f958783b */ /* 0x000ee60000000200 */
[C---:B0-----:R-:W-:Y:S07]  /*24a0*/  HMMA.16816.F32 R136, R108.reuse, R80, R136 ;  /* 0x000000506c88723c */ /* 0x041fee0000001888 */
[C---:B------:R-:W-:Y:S01]  /*24b0*/  IMAD.WIDE R80, R2.reuse, 0x2, R172 ;  /* 0x0000000202507825 */ /* 0x040fe200078e02ac */
[C---:B------:R-:W-:Y:S04]  /*24c0*/  HMMA.16816.F32 R76, R108.reuse, R144, R76 ;  /* 0x000000906c4c723c */ /* 0x040fe8000000184c */
[----:B------:R0:W4:Y:S03]  /*24d0*/  LDG.E.U16 R6, [R80.64] ;  /* 0x0000000450067981 */ /* 0x000126000c1e1500 */
[C---:B------:R-:W-:Y:S01]  /*24e0*/  IMAD.WIDE R144, R2.reuse, 0x2, R180 ;  /* 0x0000000202907825 */ /* 0x040fe200078e02b4 */
[C---:B-1----:R-:W-:Y:S04]  /*24f0*/  HMMA.16816.F32 R164, R108.reuse, R96, R164 ;  /* 0x000000606ca4723c */ /* 0x042fe800000018a4 */
[----:B------:R1:W5:Y:S04]  /*2500*/  LDG.E.U16 R13, [R144.64] ;  /* 0x00000004900d7981 */ /* 0x000368000c1e1500 */
[C---:B--2---:R-:W-:Y:S08]  /*2510*/  HMMA.16816.F32 R124, R108.reuse, R84, R124 ;  /* 0x000000546c7c723c */ /* 0x044ff0000000187c */
[----:B---3--:R-:W-:Y:S01]  /*2520*/  HMMA.16816.F32 R116, R108, R88, R116 ;  /* 0x000000586c74723c */ /* 0x008fe20000001874 */
[----:B------:R-:W-:-:S05]  /*2530*/  IMAD.WIDE R84, R2, 0x2, R174 ;  /* 0x0000000202547825 */ /* 0x000fca00078e02ae */
[----:B-1----:R1:W2:Y:S01]  /*2540*/  LDG.E.U16 R144, [R84.64] ;  /* 0x0000000454907981 */ /* 0x0022a2000c1e1500 */
[C---:B------:R-:W-:Y:S01]  /*2550*/  IMAD.WIDE R88, R2.reuse, 0x2, R176 ;  /* 0x0000000202587825 */ /* 0x040fe200078e02b0 */
[----:B0-----:R-:W-:Y:S04]  /*2560*/  HMMA.16816.F32 R80, R104, R82, R136 ;  /* 0x000000526850723c */ /* 0x001fe80000001888 */
[----:B------:R0:W3:Y:S03]  /*2570*/  LDG.E.U16 R145, [R88.64] ;  /* 0x0000000458917981 */ /* 0x0000e6000c1e1500 */
[C---:B------:R-:W-:Y:S01]  /*2580*/  IMAD.WIDE R138, R2.reuse, 0x2, R66 ;  /* 0x00000002028a7825 */ /* 0x040fe200078e0242 */
[----:B------:R-:W-:Y:S03]  /*2590*/  HMMA.16816.F32 R160, R108, R100, R160 ;  /* 0x000000646ca0723c */ /* 0x000fe600000018a0 */
[----:B-1----:R-:W-:-:S02]  /*25a0*/  IMAD.WIDE R84, R2, 0x2, R18 ;  /* 0x0000000202547825 */ /* 0x002fc400078e0212 */
[----:B------:R1:W2:Y:S03]  /*25b0*/  LDG.E.U16 R138, [R138.64] ;  /* 0x000000048a8a7981 */ /* 0x0002a6000c1e1500 */
[----:B------:R-:W-:Y:S01]  /*25c0*/  HMMA.16816.F32 R148, R108, R72, R148 ;  /* 0x000000486c94723c */ /* 0x000fe20000001894 */
[----:B0-----:R-:W-:-:S05]  /*25d0*/  IMAD.WIDE R88, R2, 0x2, R16 ;  /* 0x0000000202587825 */ /* 0x001fca00078e0210 */
[----:B------:R0:W2:Y:S02]  /*25e0*/  LDG.E.U16 R136, [R88.64] ;  /* 0x0000000458887981 */ /* 0x0000a4000c1e1500 */
[----:B------:R-:W-:Y:S02]  /*25f0*/  HMMA.16816.F32 R108, R108, R92, R168 ;  /* 0x0000005c6c6c723c */ /* 0x000fe400000018a8 */
[----:B-1----:R1:W2:Y:S05]  /*2600*/  LDG.E.U16 R139, [R84.64] ;  /* 0x00000004548b7981 */ /* 0x0022aa000c1e1500 */
[C---:B------:R-:W-:Y:S01]  /*2610*/  IMAD.WIDE R92, R2.reuse, 0x2, R178 ;  /* 0x00000002025c7825 */ /* 0x040fe200078e02b2 */
[----:B-1----:R-:W-:Y:S03]  /*2620*/  HMMA.16816.F32 R84, R104, R86, R124 ;  /* 0x000000566854723c */ /* 0x002fe6000000187c */
[C---:B0-----:R-:W-:Y:S01]  /*2630*/  IMAD.WIDE R88, R2.reuse, 0x2, R34 ;  /* 0x0000000202587825 */ /* 0x041fe200078e0222 */
[----:B------:R0:W2:Y:S03]  /*2640*/  LDG.E.U16 R8, [R92.64] ;  /* 0x000000045c087981 */ /* 0x0000a6000c1e1500 */
[----:B------:R-:W-:-:S04]  /*2650*/  IMAD.WIDE R124, R2, 0x2, R20 ;  /* 0x00000002027c7825 */ /* 0x000fc800078e0214 */
[C---:B0-----:R-:W-:Y:S02]  /*2660*/  IMAD.WIDE R92, R2.reuse, 0x2, R14 ;  /* 0x00000002025c7825 */ /* 0x041fe400078e020e */
[----:B------:R0:W2:Y:S04]  /*2670*/  LDG.E.U16 R124, [R124.64] ;  /* 0x000000047c7c7981 */ /* 0x0000a8000c1e1500 */
[----:B------:R1:W2:Y:S04]  /*2680*/  LDG.E.U16 R137, [R92.64] ;  /* 0x000000045c897981 */ /* 0x0002a8000c1e1500 */
[----:B0-----:R0:W3:Y:S01]  /*2690*/  LDG.E.U16 R125, [R88.64] ;  /* 0x00000004587d7981 */ /* 0x0010e2000c1e1500 */
[C---:B-1----:R-:W-:Y:S01]  /*26a0*/  IMAD.WIDE R92, R2.reuse, 0x2, R58 ;  /* 0x00000002025c7825 */ /* 0x042fe200078e023a */
[C---:B0-----:R-:W-:Y:S07]  /*26b0*/  HMMA.16816.F32 R88, R104.reuse, R90, R116 ;  /* 0x0000005a6858723c */ /* 0x041fee0000001874 */
[C---:B------:R-:W-:Y:S01]  /*26c0*/  IMAD.WIDE R116, R2.reuse, 0x2, R50 ;  /* 0x0000000202747825 */ /* 0x040fe200078e0232 */
[----:B------:R-:W-:Y:S03]  /*26d0*/  HMMA.16816.F32 R96, R104, R98, R164 ;  /* 0x000000626860723c */ /* 0x000fe600000018a4 */
[----:B------:R-:W-:-:S02]  /*26e0*/  IMAD.WIDE R118, R2, 0x2, R42 ;  /* 0x0000000202767825 */ /* 0x000fc400078e022a */
[----:B------:R0:W3:Y:S03]  /*26f0*/  LDG.E.U16 R116, [R116.64] ;  /* 0x0000000474747981 */ /* 0x0000e6000c1e1500 */
[C---:B------:R-:W-:Y:S01]  /*2700*/  HMMA.16816.F32 R100, R104.reuse, R102, R160 ;  /* 0x000000666864723c */ /* 0x040fe200000018a0 */
[C---:B------:R-:W-:Y:S01]  /*2710*/  IMAD.WIDE R126, R2.reuse, 0x2, R26 ;  /* 0x00000002027e7825 */ /* 0x040fe200078e021a */
[----:B------:R1:W3:Y:S04]  /*2720*/  LDG.E.U16 R118, [R118.64] ;  /* 0x0000000476767981 */ /* 0x0002e8000c1e1500 */
[----:B0-----:R0:W3:Y:S02]  /*2730*/  LDG.E.U16 R117, [R92.64] ;  /* 0x000000045c757981 */ /* 0x0010e4000c1e1500 */
[C---:B------:R-:W-:Y:S02]  /*2740*/  HMMA.16816.F32 R72, R104.reuse, R74, R148 ;  /* 0x0000004a6848723c */ /* 0x040fe40000001894 */
[----:B------:R0:W3:Y:S06]  /*2750*/  LDG.E.U16 R126, [R126.64] ;  /* 0x000000047e7e7981 */ /* 0x0000ec000c1e1500 */
[C---:B------:R-:W-:Y:S08]  /*2760*/  HMMA.16816.F32 R76, R104.reuse, R146, R76 ;  /* 0x00000092684c723c */ /* 0x040ff0000000184c */
[----:B0-----:R-:W-:Y:S07]  /*2770*/  HMMA.16816.F32 R92, R104, R94, R108 ;  /* 0x0000005e685c723c */ /* 0x001fee000000186c */
[----:B------:R-:W-:-:S04]  /*2780*/  IMAD.WIDE R106, R2, 0x2, R30 ;  /* 0x00000002026a7825 */ /* 0x000fc800078e021e */
[C---:B------:R-:W-:Y:S01]  /*2790*/  IMAD.WIDE R104, R2.reuse, 0x2, R22 ;  /* 0x0000000202687825 */ /* 0x040fe200078e0216 */
[----:B-1----:R0:W3:Y:S03]  /*27a0*/  LDG.E.U16 R119, [R106.64] ;  /* 0x000000046a777981 */ /* 0x0020e6000c1e1500 */
[C---:B------:R-:W-:Y:S02]  /*27b0*/  IMAD.WIDE R108, R2.reuse, 0x2, R24 ;  /* 0x00000002026c7825 */ /* 0x040fe400078e0218 */
[----:B------:R1:W3:Y:S02]  /*27c0*/  LDG.E.U16 R105, [R104.64] ;  /* 0x0000000468697981 */ /* 0x0002e4000c1e1500 */
[----:B------:R-:W-:-:S04]  /*27d0*/  IMAD.WIDE R146, R2, 0x2, R28 ;  /* 0x0000000202927825 */ /* 0x000fc800078e021c */
[C---:B0-----:R-:W-:Y:S02]  /*27e0*/  IMAD.WIDE R106, R2.reuse, 0x2, R32 ;  /* 0x00000002026a7825 */ /* 0x041fe400078e0220 */
[----:B------:R0:W3:Y:S02]  /*27f0*/  LDG.E.U16 R146, [R146.64] ;  /* 0x0000000492927981 */ /* 0x0000e4000c1e1500 */
[C---:B------:R-:W-:Y:S02]  /*2800*/  IMAD.WIDE R110, R2.reuse, 0x2, R38 ;  /* 0x00000002026e7825 */ /* 0x040fe400078e0226 */
[----:B-1----:R1:W3:Y:S04]  /*2810*/  LDG.E.U16 R104, [R108.64] ;  /* 0x000000046c687981 */ /* 0x0022e8000c1e1500 */
[----:B------:R0:W3:Y:S04]  /*2820*/  LDG.E.U16 R127, [R106.64] ;  /* 0x000000046a7f7981 */ /* 0x0000e8000c1e1500 */
[----:B------:R0:W3:Y:S01]  /*2830*/  LDG.E.U16 R148, [R110.64] ;  /* 0x000000046e947981 */ /* 0x0000e2000c1e1500 */
[----:B-1----:R-:W-:-:S04]  /*2840*/  IMAD.WIDE R108, R2, 0x2, R36 ;  /* 0x00000002026c7825 */ /* 0x002fc800078e0224 */
[C---:B0-----:R-:W-:Y:S01]  /*2850*/  IMAD.WIDE R106, R2.reuse, 0x2, R44 ;  /* 0x00000002026a7825 */ /* 0x041fe200078e022c */
[----:B------:R0:W3:Y:S03]  /*2860*/  LDG.E.U16 R147, [R108.64] ;  /* 0x000000046c937981 */ /* 0x0000e6000c1e1500 */
[C---:B------:R-:W-:Y:S01]  /*2870*/  IMAD.WIDE R110, R2.reuse, 0x2, R60 ;  /* 0x00000002026e7825 */ /* 0x040fe200078e023c */
[----:B------:R1:W3:Y:S04]  /*2880*/  LDG.E.U16 R149, [R106.64] ;  /* 0x000000046a957981 */ /* 0x0002e8000c1e1500 */
[----:B------:R1:W3:Y:S01]  /*2890*/  LDG.E.U16 R151, [R110.64] ;  /* 0x000000046e977981 */ /* 0x0002e2000c1e1500 */
[----:B0-----:R-:W-:-:S04]  /*28a0*/  IMAD.WIDE R108, R2, 0x2, R52 ;  /* 0x00000002026c7825 */ /* 0x001fc800078e0234 */
[C---:B-1----:R-:W-:Y:S01]  /*28b0*/  IMAD.WIDE R106, R2.reuse, 0x2, R46 ;  /* 0x00000002026a7825 */ /* 0x042fe200078e022e */
        /* <DEDUP_REMOVED lines=11> */
[----:B-1----:R-:W-:Y:S02]  /*2970*/  IMAD.WIDE R106, R2, 0x2, R64 ;  /* 0x00000002026a7825 */ /* 0x002fe400078e0240 */
[----:B------:R0:W3:Y:S04]  /*2980*/  LDG.E.U16 R108, [R108.64] ;  /* 0x000000046c6c7981 */ /* 0x0000e8000c1e1500 */
[----:B------:R1:W3:Y:S01]  /*2990*/  LDG.E.U16 R169, [R106.64] ;  /* 0x000000046aa97981 */ /* 0x0002e2000c1e1500 */
[----:B------:R-:W-:Y:S02]  /*29a0*/  FMUL R161, R96, c[0x0][0x188] ;  /* 0x0000620060a17a20 */ /* 0x000fe40000400000 */
[----:B------:R-:W-:Y:S01]  /*29b0*/  FMUL R162, R97, c[0x0][0x188] ;  /* 0x0000620061a27a20 */ /* 0x000fe20000400000 */
[----:B------:R-:W-:Y:S04]  /*29c0*/  BAR.SYNC.DEFER_BLOCKING 0x0 ;  /* 0x0000000000007b1d */ /* 0x000fe80000010000 */
[----:B------:R-:W-:Y:S01]  /*29d0*/  FMNMX R162, R161, R162, !PT ;  /* 0x000000a2a1a27209 */ /* 0x000fe20007800000 */
[----:B------:R-:W-:-:S05]  /*29e0*/  FMUL R161, R100, c[0x0][0x188] ;  /* 0x0000620064a17a20 */ /* 0x000fca0000400000 */
[----:B------:R-:W-:Y:S01]  /*29f0*/  FMNMX R162, R161, R162, !PT ;  /* 0x000000a2a1a27209 */ /* 0x000fe20007800000 */
[----:B------:R-:W-:Y:S02]  /*2a00*/  FMUL R161, R101, c[0x0][0x188] ;  /* 0x0000620065a17a20 */ /* 0x000fe40000400000 */
[----:B0-----:R-:W-:Y:S02]  /*2a10*/  FMUL R109, R98, c[0x0][0x188] ;  /* 0x00006200626d7a20 */ /* 0x001fe40000400000 */
[----:B------:R-:W-:Y:S01]  /*2a20*/  FMUL R110, R99, c[0x0][0x188] ;  /* 0x00006200636e7a20 */ /* 0x000fe20000400000 */
[----:B------:R-:W-:Y:S01]  /*2a30*/  FMNMX R162, R161, R162, !PT ;  /* 0x000000a2a1a27209 */ /* 0x000fe20007800000 */
[----:B------:R-:W-:Y:S02]  /*2a40*/  FMUL R111, R72, c[0x0][0x188] ;  /* 0x00006200486f7a20 */ /* 0x000fe40000400000 */
[----:B-1----:R-:W-:Y:S01]  /*2a50*/  FMUL R106, R102, c[0x0][0x188] ;  /* 0x00006200666a7a20 */ /* 0x002fe20000400000 */
[----:B------:R-:W-:Y:S01]  /*2a60*/  FMNMX R109, R109, R110, !PT ;  /* 0x0000006e6d6d7209 */ /* 0x000fe20007800000 */
[----:B------:R-:W-:Y:S01]  /*2a70*/  FMUL R107, R73, c[0x0][0x188] ;  /* 0x00006200496b7a20 */ /* 0x000fe20000400000 */
[----:B------:R-:W-:-:S02]  /*2a80*/  FMNMX R162, R111, R162, !PT ;  /* 0x000000a26fa27209 */ /* 0x000fc40007800000 */
[----:B------:R-:W-:Y:S01]  /*2a90*/  FMNMX R109, R106, R109, !PT ;  /* 0x0000006d6a6d7209 */ /* 0x000fe20007800000 */
[----:B------:R-:W-:Y:S01]  /*2aa0*/  FMUL R106, R103, c[0x0][0x188] ;  /* 0x00006200676a7a20 */ /* 0x000fe20000400000 */
[----:B------:R-:W-:Y:S01]  /*2ab0*/  FMNMX R162, R107, R162, !PT ;  /* 0x000000a26ba27209 */ /* 0x000fe20007800000 */
[----:B------:R-:W-:-:S03]  /*2ac0*/  FMUL R107, R76, c[0x0][0x188] ;  /* 0x000062004c6b7a20 */ /* 0x000fc60000400000 */
        /* <DEDUP_REMOVED lines=36> */
[----:B------:R-:W-:Y:S02]  /*2d10*/  FMNMX R110, R106, R109, !PT ;  /* 0x0000006d6a6e7209 */ /* 0x000fe40007800000 */
[----:B------:R-:W-:Y:S01]  /*2d20*/  FMNMX R106, R107, R162, !PT ;  /* 0x000000a26b6a7209 */ /* 0x000fe20007800000 */
[----:B------:R-:W-:-:S05]  /*2d30*/  FMUL R107, R91, c[0x0][0x188] ;  /* 0x000062005b6b7a20 */ /* 0x000fca0000400000 */
[----:B------:R-:W-:Y:S01]  /*2d40*/  FMNMX R110, R107, R110, !PT ;  /* 0x0000006e6b6e7209 */ /* 0x000fe20007800000 */
[----:B------:R-:W-:-:S05]  /*2d50*/  FMUL R107, R94, c[0x0][0x188] ;  /* 0x000062005e6b7a20 */ /* 0x000fca0000400000 */
[----:B------:R-:W-:Y:S01]  /*2d60*/  FMNMX R110, R107, R110, !PT ;  /* 0x0000006e6b6e7209 */ /* 0x000fe20007800000 */
[----:B------:R-:W-:-:S05]  /*2d70*/  FMUL R107, R95, c[0x0][0x188] ;  /* 0x000062005f6b7a20 */ /* 0x000fca0000400000 */
[----:B------:R-:W-:Y:S01]  /*2d80*/  FMNMX R110, R107, R110, !PT ;  /* 0x0000006e6b6e7209 */ /* 0x000fe20007800000 */
[----:B------:R-:W0:Y:S04]  /*2d90*/  SHFL.BFLY PT, R109, R106, 0x2, 0x1f ;  /* 0x0c401f006a6d7f89 */ /* 0x000e2800000e0000 */
[----:B------:R-:W1:Y:S01]  /*2da0*/  SHFL.BFLY PT, R107, R110, 0x2, 0x1f ;  /* 0x0c401f006e6b7f89 */ /* 0x000e6200000e0000 */
[----:B0-----:R-:W-:Y:S02]  /*2db0*/  FMNMX R109, R106, R109, !PT ;  /* 0x0000006d6a6d7209 */ /* 0x001fe40007800000 */
[----:B-1----:R-:W-:-:S03]  /*2dc0*/  FMNMX R107, R110, R107, !PT ;  /* 0x0000006b6e6b7209 */ /* 0x002fc60007800000 */
[----:B------:R-:W0:Y:S04]  /*2dd0*/  SHFL.BFLY PT, R162, R109, 0x1, 0x1f ;  /* 0x0c201f006da27f89 */ /* 0x000e2800000e0000 */
[----:B------:R-:W1:Y:S04]  /*2de0*/  SHFL.BFLY PT, R106, R107, 0x1, 0x1f ;  /* 0x0c201f006b6a7f89 */ /* 0x000e6800000e0000 */
[----:B-----5:R-:W-:Y:S04]  /*2df0*/  STS.U16 [R0+0x2000], R13 ;  /* 0x0020000d00007388 */ /* 0x020fe80000000400 */
[----:B----4-:R4:W-:Y:S04]  /*2e00*/  STS.U16 [R0+0x2400], R6 ;  /* 0x0024000600007388 */ /* 0x0109e80000000400 */
[----:B--2---:R-:W-:Y:S04]  /*2e10*/  STS.U16 [R0+0x2800], R139 ;  /* 0x0028008b00007388 */ /* 0x004fe80000000400 */
[----:B---3--:R-:W-:Y:S01]  /*2e20*/  STS.U16 [R0+0x3000], R125 ;  /* 0x0030007d00007388 */ /* 0x008fe20000000400 */
[----:B0-----:R-:W-:-:S02]  /*2e30*/  FMNMX R111, R109, R162, !PT ;  /* 0x000000a26d6f7209 */ /* 0x001fc40007800000 */
[----:B-1----:R-:W-:Y:S02]  /*2e40*/  FMNMX R107, R107, R106, !PT ;  /* 0x0000006a6b6b7209 */ /* 0x002fe40007800000 */
[----:B----4-:R-:W-:Y:S01]  /*2e50*/  FMNMX R6, R111, R12, !PT ;  /* 0x0000000c6f067209 */ /* 0x010fe20007800000 */
[----:B------:R-:W-:Y:S04]  /*2e60*/  STS.U16 [R0+0x3800], R116 ;  /* 0x0038007400007388 */ /* 0x000fe80000000400 */
[----:B------:R-:W-:Y:S04]  /*2e70*/  STS.U16 [R0+0x3400], R118 ;  /* 0x0034007600007388 */ /* 0x000fe80000000400 */
[----:B------:R-:W-:Y:S04]  /*2e80*/  STS.U16 [R0+0x3c00], R117 ;  /* 0x003c007500007388 */ /* 0x000fe80000000400 */
[----:B------:R-:W-:Y:S04]  /*2e90*/  STS.U16 [R0+0x2c00], R126 ;  /* 0x002c007e00007388 */ /* 0x000fe80000000400 */
[----:B------:R0:W-:Y:S04]  /*2ea0*/  STS.U16 [R248+0x2100], R8 ;  /* 0x00210008f8007388 */ /* 0x0001e80000000400 */
[----:B------:R-:W-:Y:S04]  /*2eb0*/  STS.U16 [R248+0x2500], R138 ;  /* 0x0025008af8007388 */ /* 0x000fe80000000400 */
[----:B------:R-:W-:Y:S01]  /*2ec0*/  STS.U16 [R248+0x2900], R124 ;  /* 0x0029007cf8007388 */ /* 0x000fe20000000400 */
[----:B0-----:R-:W-:Y:S01]  /*2ed0*/  FMNMX R8, R107, R10, !PT ;  /* 0x0000000a6b087209 */ /* 0x001fe20007800000 */
[----:B------:R-:W-:-:S04]  /*2ee0*/  FADD R12, -R6, R12 ;  /* 0x0000000c060c7221 */ /* 0x000fc80000000100 */
[----:B------:R-:W-:Y:S02]  /*2ef0*/  FADD R10, -R8, R10 ;  /* 0x0000000a080a7221 */ /* 0x000fe40000000100 */
[----:B------:R-:W-:Y:S02]  /*2f00*/  FMUL R12, R12, 1.4426950216293334961 ;  /* 0x3fb8aa3b0c0c7820 */ /* 0x000fe40000400000 */
[----:B------:R-:W-:Y:S01]  /*2f10*/  FMUL R10, R10, 1.4426950216293334961 ;  /* 0x3fb8aa3b0a0a7820 */ /* 0x000fe20000400000 */
[----:B------:R-:W-:Y:S01]  /*2f20*/  STS.U16 [R248+0x2d00], R146 ;  /* 0x002d0092f8007388 */ /* 0x000fe20000000400 */
[----:B------:R-:W-:-:S03]  /*2f30*/  FFMA R99, R99, c[0x0][0x188], -R8 ;  /* 0x0000620063637a23 */ /* 0x000fc60000000808 */
[----:B------:R-:W-:Y:S04]  /*2f40*/  STS.U16 [R248+0x3100], R147 ;  /* 0x00310093f8007388 */ /* 0x000fe80000000400 */
[----:B------:R-:W-:Y:S04]  /*2f50*/  STS.U16 [R248+0x3500], R149 ;  /* 0x00350095f8007388 */ /* 0x000fe80000000400 */
[----:B------:R-:W-:Y:S04]  /*2f60*/  STS.U16 [R248+0x3d00], R151 ;  /* 0x003d0097f8007388 */ /* 0x000fe80000000400 */
[----:B------:R-:W-:Y:S04]  /*2f70*/  STS.U16 [R248+0x3900], R150 ;  /* 0x00390096f8007388 */ /* 0x000fe80000000400 */
[----:B------:R-:W-:Y:S04]  /*2f80*/  STS.U16 [R247+0x2200], R145 ;  /* 0x00220091f7007388 */ /* 0x000fe80000000400 */
[----:B------:R-:W-:Y:S04]  /*2f90*/  STS.U16 [R247+0x2600], R137 ;  /* 0x00260089f7007388 */ /* 0x000fe80000000400 */
[----:B------:R0:W-:Y:S04]  /*2fa0*/  STS.U16 [R247+0x2a00], R105 ;  /* 0x002a0069f7007388 */ /* 0x0001e80000000400 */
[----:B------:R-:W-:Y:S04]  /*2fb0*/  STS.U16 [R247+0x2e00], R119 ;  /* 0x002e0077f7007388 */ /* 0x000fe80000000400 */
[----:B------:R-:W-:Y:S04]  /*2fc0*/  STS.U16 [R247+0x3200], R148 ;  /* 0x00320094f7007388 */ /* 0x000fe80000000400 */
[----:B------:R-:W-:Y:S04]  /*2fd0*/  STS.U16 [R247+0x3600], R160 ;  /* 0x003600a0f7007388 */ /* 0x000fe80000000400 */
[----:B------:R-:W-:Y:S04]  /*2fe0*/  STS.U16 [R247+0x3a00], R164 ;  /* 0x003a00a4f7007388 */ /* 0x000fe80000000400 */
[----:B------:R-:W-:Y:S04]  /*2ff0*/  STS.U16 [R247+0x3e00], R165 ;  /* 0x003e00a5f7007388 */ /* 0x000fe80000000400 */
[----:B------:R-:W-:Y:S04]  /*3000*/  STS.U16 [R246+0x2300], R144 ;  /* 0x00230090f6007388 */ /* 0x000fe80000000400 */
[----:B------:R-:W-:Y:S04]  /*3010*/  STS.U16 [R246+0x2700], R136 ;  /* 0x00270088f6007388 */ /* 0x000fe80000000400 */
[----:B------:R1:W-:Y:S04]  /*3020*/  STS.U16 [R246+0x2b00], R104 ;  /* 0x002b0068f6007388 */ /* 0x0003e80000000400 */
[----:B------:R2:W-:Y:S04]  /*3030*/  STS.U16 [R246+0x2f00], R127 ;  /* 0x002f007ff6007388 */ /* 0x0005e80000000400 */
[----:B------:R3:W-:Y:S04]  /*3040*/  STS.U16 [R246+0x3300], R166 ;  /* 0x003300a6f6007388 */ /* 0x0007e80000000400 */
[----:B------:R-:W-:Y:S04]  /*3050*/  STS.U16 [R246+0x3700], R108 ;  /* 0x0037006cf6007388 */ /* 0x000fe80000000400 */
[----:B------:R-:W-:Y:S04]  /*3060*/  STS.U16 [R246+0x3b00], R167 ;  /* 0x003b00a7f6007388 */ /* 0x000fe80000000400 */
[----:B------:R-:W-:Y:S04]  /*3070*/  STS.U16 [R246+0x3f00], R169 ;  /* 0x003f00a9f6007388 */ /* 0x000fe80000000400 */
[----:B------:R-:W-:Y:S01]  /*3080*/  BAR.SYNC.DEFER_BLOCKING 0x0 ;  /* 0x0000000000007b1d */ /* 0x000fe20000010000 */
[----:B------:R-:W-:-:S02]  /*3090*/  FFMA R100, R100, c[0x0][0x188], -R6 ;  /* 0x0000620064647a23 */ /* 0x000fc40000000806 */
[----:B0-----:R-:W-:-:S03]  /*30a0*/  FMUL R105, R99, 1.4426950216293334961 ;  /* 0x3fb8aa3b63697820 */ /* 0x001fc60000400000 */
[----:B------:R-:W0:Y:S01]  /*30b0*/  MUFU.EX2 R12, R12 ;  /* 0x0000000c000c7308 */ /* 0x000e220000000800 */
[----:B-1----:R-:W-:Y:S02]  /*30c0*/  FFMA R104, R103, c[0x0][0x188], -R8 ;  /* 0x0000620067687a23 */ /* 0x002fe40000000808 */
[----:B------:R-:W-:Y:S02]  /*30d0*/  FMUL R100, R100, 1.4426950216293334961 ;  /* 0x3fb8aa3b64647820 */ /* 0x000fe40000400000 */
[----:B------:R-:W-:-:S03]  /*30e0*/  FFMA R101, R101, c[0x0][0x188], -R6 ;  /* 0x0000620065657a23 */ /* 0x000fc60000000806 */
[----:B------:R-:W1:Y:S01]  /*30f0*/  MUFU.EX2 R10, R10 ;  /* 0x0000000a000a7308 */ /* 0x000e620000000800 */
[----:B------:R-:W-:Y:S02]  /*3100*/  FFMA R102, R102, c[0x0][0x188], -R8 ;  /* 0x0000620066667a23 */ /* 0x000fe40000000808 */
[--C-:B------:R-:W-:Y:S02]  /*3110*/  FFMA R96, R96, c[0x0][0x188], -R6.reuse ;  /* 0x0000620060607a23 */ /* 0x100fe40000000806 */
[----:B------:R-:W-:Y:S02]  /*3120*/  FFMA R97, R97, c[0x0][0x188], -R6 ;  /* 0x0000620061617a23 */ /* 0x000fe40000000806 */
[----:B------:R-:W-:Y:S01]  /*3130*/  FFMA R98, R98, c[0x0][0x188], -R8 ;  /* 0x0000620062627a23 */ /* 0x000fe20000000808 */
[----:B------:R4:W-:Y:S01]  /*3140*/  MUFU.EX2 R165, R105 ;  /* 0x0000006900a57308 */ /* 0x0009e20000000800 */
[----:B------:R-:W-:Y:S01]  /*3150*/  FMUL R160, R104, 1.4426950216293334961 ;  /* 0x3fb8aa3b68a07820 */ /* 0x000fe20000400000 */
[----:B------:R-:W-:Y:S01]  /*3160*/  LDSM.16.M88.4 R108, [R9+0x2c00] ;  /* 0x002c0000096c783b */ /* 0x000fe20000000200 */
[----:B------:R-:W-:-:S02]  /*3170*/  FMUL R13, R101, 1.4426950216293334961 ;  /* 0x3fb8aa3b650d7820 */ /* 0x000fc40000400000 */
[----:B------:R-:W-:Y:S01]  /*3180*/  FMUL R118, R102, 1.4426950216293334961 ;  /* 0x3fb8aa3b66767820 */ /* 0x000fe20000400000 */
[----:B------:R-:W-:Y:S02]  /*3190*/  LDSM.16.M88.4 R148, [R9+0x3c00] ;  /* 0x003c00000994783b */ /* 0x000fe40000000200 */
[----:B------:R5:W-:Y:S02]  /*31a0*/  MUFU.EX2 R163, R100 ;  /* 0x0000006400a37308 */ /* 0x000be40000000800 */
[----:B----4-:R-:W4:Y:S01]  /*31b0*/  LDSM.16.M88.4 R104, [R9+0x2800] ;  /* 0x002800000968783b */ /* 0x010f220000000200 */
[----:B------:R-:W-:Y:S02]  /*31c0*/  FMUL R96, R96, 1.4426950216293334961 ;  /* 0x3fb8aa3b60607820 */ /* 0x000fe40000400000 */
[----:B------:R-:W-:Y:S02]  /*31d0*/  FMUL R97, R97, 1.4426950216293334961 ;  /* 0x3fb8aa3b61617820 */ /* 0x000fe40000400000 */
[----:B------:R-:W-:Y:S01]  /*31e0*/  FMUL R98, R98, 1.4426950216293334961 ;  /* 0x3fb8aa3b62627820 */ /* 0x000fe20000400000 */
[----:B-----5:R-:W5:Y:S01]  /*31f0*/  LDSM.16.M88.4 R100, [R9+0x2400] ;  /* 0x002400000964783b */ /* 0x020f620000000200 */
[----:B------:R-:W-:Y:S01]  /*3200*/  MUFU.EX2 R161, R96 ;  /* 0x0000006000a17308 */ /* 0x000fe20000000800 */
[----:B0-----:R-:W-:-:S02]  /*3210*/  FMUL R124, R12, R120 ;  /* 0x000000780c7c7220 */ /* 0x001fc40000400000 */
[----:B------:R-:W-:Y:S02]  /*3220*/  FMUL R125, R12, R121 ;  /* 0x000000790c7d7220 */ /* 0x000fe40000400000 */
[C---:B-1----:R-:W-:Y:S02]  /*3230*/  FMUL R126, R10.reuse, R122 ;  /* 0x0000007a0a7e7220 */ /* 0x042fe40000400000 */
[----:B--2---:R-:W-:Y:S01]  /*3240*/  FMUL R127, R10, R123 ;  /* 0x0000007b0a7f7220 */ /* 0x004fe20000400000 */
[----:B------:R-:W0:Y:S01]  /*3250*/  MUFU.EX2 R162, R97 ;  /* 0x0000006100a27308 */ /* 0x000e220000000800 */
[C---:B------:R-:W-:Y:S01]  /*3260*/  FMUL R136, R12.reuse, R132 ;  /* 0x000000840c887220 */ /* 0x040fe20000400000 */
[----:B------:R-:W-:Y:S01]  /*3270*/  LDSM.16.M88.4 R120, [R9+0x3000] ;  /* 0x003000000978783b */ /* 0x000fe20000000200 */
[----:B------:R-:W-:Y:S02]  /*3280*/  FMUL R137, R12, R133 ;  /* 0x000000850c897220 */ /* 0x000fe40000400000 */
[----:B------:R-:W-:-:S02]  /*3290*/  FMUL R138, R10, R134 ;  /* 0x000000860a8a7220 */ /* 0x000fc40000400000 */
[----:B------:R-:W-:Y:S01]  /*32a0*/  FMUL R139, R10, R135 ;  /* 0x000000870a8b7220 */ /* 0x000fe20000400000 */
[----:B------:R1:W2:Y:S01]  /*32b0*/  MUFU.EX2 R164, R98 ;  /* 0x0000006200a47308 */ /* 0x0002a20000000800 */
[C---:B------:R-:W-:Y:S01]  /*32c0*/  FMUL R144, R12.reuse, R140 ;  /* 0x0000008c0c907220 */ /* 0x040fe20000400000 */
[----:B------:R-:W-:Y:S01]  /*32d0*/  LDSM.16.M88.4 R132, [R9+0x3400] ;  /* 0x003400000984783b */ /* 0x000fe20000000200 */
[----:B------:R-:W-:Y:S02]  /*32e0*/  FMUL R145, R12, R141 ;  /* 0x0000008d0c917220 */ /* 0x000fe40000400000 */
[C---:B------:R-:W-:Y:S02]  /*32f0*/  FMUL R146, R10.reuse, R142 ;  /* 0x0000008e0a927220 */ /* 0x040fe40000400000 */
[----:B------:R-:W-:Y:S01]  /*3300*/  FMUL R147, R10, R143 ;  /* 0x0000008f0a937220 */ /* 0x000fe20000400000 */
[----:B-1----:R-:W1:Y:S04]  /*3310*/  LDSM.16.M88.4 R96, [R9+0x2000] ;  /* 0x002000000960783b */ /* 0x002e680000000200 */
[----:B------:R-:W1:Y:S01]  /*3320*/  LDSM.16.M88.4 R140, [R9+0x3800] ;  /* 0x00380000098c783b */ /* 0x000e620000000200 */
[----:B------:R-:W0:Y:S08]  /*3330*/  MUFU.EX2 R13, R13 ;  /* 0x0000000d000d7308 */ /* 0x000e300000000800 */
[----:B---3--:R3:W-:Y:S08]  /*3340*/  MUFU.EX2 R166, R118 ;  /* 0x0000007600a67308 */ /* 0x0087f00000000800 */
[----:B------:R-:W4:Y:S01]  /*3350*/  MUFU.EX2 R160, R160 ;  /* 0x000000a000a07308 */ /* 0x000f220000000800 */
[----:B------:R-:W-:Y:S01]  /*3360*/  FMUL R116, R12, R112 ;  /* 0x000000700c747220 */ /* 0x000fe20000400000 */
[----:B0-----:R-:W-:Y:S01]  /*3370*/  F2FP.PACK_AB R112, R162, R161 ;  /* 0x000000a1a270723e */ /* 0x001fe200000000ff */
[----:B------:R-:W-:Y:S01]  /*3380*/  FMUL R117, R12, R113 ;  /* 0x000000710c757220 */ /* 0x000fe20000400000 */
[----:B--2---:R-:W-:Y:S01]  /*3390*/  F2FP.PACK_AB R113, R165, R164 ;  /* 0x000000a4a571723e */ /* 0x004fe200000000ff */
[C---:B---3--:R-:W-:Y:S01]  /*33a0*/  FMUL R118, R10.reuse, R114 ;  /* 0x000000720a767220 */ /* 0x048fe20000400000 */
[----:B------:R-:W-:Y:S01]  /*33b0*/  F2FP.PACK_AB R114, R13, R163 ;  /* 0x000000a30d72723e */ /* 0x000fe200000000ff */
[----:B------:R-:W-:-:S02]  /*33c0*/  FMUL R119, R10, R115 ;  /* 0x000000730a777220 */ /* 0x000fc40000400000 */
[C---:B------:R-:W-:Y:S02]  /*33d0*/  FMUL R128, R12.reuse, R128 ;  /* 0x000000800c807220 */ /* 0x040fe40000400000 */
[----:B------:R-:W-:Y:S02]  /*33e0*/  FMUL R129, R12, R129 ;  /* 0x000000810c817220 */ /* 0x000fe40000400000 */
[C---:B------:R-:W-:Y:S02]  /*33f0*/  FMUL R130, R10.reuse, R130 ;  /* 0x000000820a827220 */ /* 0x040fe40000400000 */
[----:B------:R-:W-:Y:S01]  /*3400*/  FMUL R131, R10, R131 ;  /* 0x000000830a837220 */ /* 0x000fe20000400000 */
[----:B----4-:R-:W-:Y:S01]  /*3410*/  F2FP.PACK_AB R115, R160, R166 ;  /* 0x000000a6a073723e */ /* 0x010fe200000000ff */
[--C-:B------:R-:W-:Y:S02]  /*3420*/  FFMA R72, R72, c[0x0][0x188], -R6.reuse ;  /* 0x0000620048487a23 */ /* 0x100fe40000000806 */
[----:B------:R-:W-:-:S02]  /*3430*/  FFMA R77, R77, c[0x0][0x188], -R6 ;  /* 0x000062004d4d7a23 */ /* 0x000fc40000000806 */
[--C-:B------:R-:W-:Y:S02]  /*3440*/  FFMA R80, R80, c[0x0][0x188], -R6.reuse ;  /* 0x0000620050507a23 */ /* 0x100fe40000000806 */
[----:B------:R-:W-:Y:S01]  /*3450*/  FFMA R73, R73, c[0x0][0x188], -R6 ;  /* 0x0000620049497a23 */ /* 0x000fe20000000806 */
[C---:B------:R-:W-:Y:S01]  /*3460*/  HMMA.16816.F32 R128, R112.reuse, R104, R128 ;  /* 0x000000687080723c */ /* 0x040fe20000001880 */
[--C-:B------:R-:W-:Y:S02]  /*3470*/  FFMA R74, R74, c[0x0][0x188], -R8.reuse ;  /* 0x000062004a4a7a23 */ /* 0x100fe40000000808 */
[----:B------:R-:W-:Y:S02]  /*3480*/  FFMA R75, R75, c[0x0][0x188], -R8 ;  /* 0x000062004b4b7a23 */ /* 0x000fe40000000808 */
[----:B------:R-:W-:Y:S02]  /*3490*/  FMUL R152, R12, R152 ;  /* 0x000000980c987220 */ /* 0x000fe40000400000 */
[----:B------:R-:W-:Y:S01]  /*34a0*/  FMUL R104, R72, 1.4426950216293334961 ;  /* 0x3fb8aa3b48687820 */ /* 0x000fe20000400000 */
[----:B-----5:R-:W-:Y:S01]  /*34b0*/  HMMA.16816.F32 R124, R112, R100, R124 ;  /* 0x00000064707c723c */ /* 0x020fe2000000187c */
[----:B------:R-:W-:-:S02]  /*34c0*/  FMUL R153, R12, R153 ;  /* 0x000000990c997220 */ /* 0x000fc40000400000 */
[C---:B------:R-:W-:Y:S02]  /*34d0*/  FMUL R154, R10.reuse, R154 ;  /* 0x0000009a0a9a7220 */ /* 0x040fe40000400000 */
[----:B------:R-:W-:Y:S02]  /*34e0*/  FMUL R155, R10, R155 ;  /* 0x0000009b0a9b7220 */ /* 0x000fe40000400000 */
[C---:B------:R-:W-:Y:S02]  /*34f0*/  FMUL R156, R12.reuse, R156 ;  /* 0x0000009c0c9c7220 */ /* 0x040fe40000400000 */
[----:B------:R-:W-:Y:S02]  /*3500*/  FMUL R157, R12, R157 ;  /* 0x0000009d0c9d7220 */ /* 0x000fe40000400000 */
[C---:B------:R-:W-:Y:S02]  /*3510*/  FMUL R158, R10.reuse, R158 ;  /* 0x0000009e0a9e7220 */ /* 0x040fe40000400000 */
[----:B------:R-:W-:-:S02]  /*3520*/  FMUL R159, R10, R159 ;  /* 0x0000009f0a9f7220 */ /* 0x000fc40000400000 */
[----:B------:R-:W-:Y:S02]  /*3530*/  FMUL R72, R77, 1.4426950216293334961 ;  /* 0x3fb8aa3b4d487820 */ /* 0x000fe40000400000 */
[----:B------:R-:W-:Y:S02]  /*3540*/  FMUL R100, R80, 1.4426950216293334961 ;  /* 0x3fb8aa3b50647820 */ /* 0x000fe40000400000 */
[C---:B------:R-:W-:Y:S02]  /*3550*/  FMUL R68, R12.reuse, R68 ;  /* 0x000000440c447220 */ /* 0x040fe40000400000 */
[----:B------:R-:W-:Y:S02]  /*3560*/  FMUL R69, R12, R69 ;  /* 0x000000450c457220 */ /* 0x000fe40000400000 */
[C---:B------:R-:W-:Y:S02]  /*3570*/  FMUL R70, R10.reuse, R70 ;  /* 0x000000460a467220 */ /* 0x040fe40000400000 */
[----:B------:R-:W-:-:S02]  /*3580*/  FMUL R71, R10, R71 ;  /* 0x000000470a477220 */ /* 0x000fc40000400000 */
[----:B------:R-:W-:Y:S02]  /*3590*/  FMUL R73, R73, 1.4426950216293334961 ;  /* 0x3fb8aa3b49497820 */ /* 0x000fe40000400000 */
[----:B------:R-:W-:Y:S02]  /*35a0*/  FMUL R80, R74, 1.4426950216293334961 ;  /* 0x3fb8aa3b4a507820 */ /* 0x000fe40000400000 */
[----:B------:R-:W-:Y:S02]  /*35b0*/  FMUL R77, R75, 1.4426950216293334961 ;  /* 0x3fb8aa3b4b4d7820 */ /* 0x000fe40000400000 */
[--C-:B------:R-:W-:Y:S02]  /*35c0*/  FFMA R78, R78, c[0x0][0x188], -R8.reuse ;  /* 0x000062004e4e7a23 */ /* 0x100fe40000000808 */
[----:B------:R-:W-:Y:S01]  /*35d0*/  FFMA R79, R79, c[0x0][0x188], -R8 ;  /* 0x000062004f4f7a23 */ /* 0x000fe20000000808 */
[----:B-1----:R-:W-:Y:S01]  /*35e0*/  HMMA.16816.F32 R116, R112, R96, R116 ;  /* 0x000000607074723c */ /* 0x002fe20000001874 */
[----:B------:R-:W-:Y:S01]  /*35f0*/  FFMA R76, R76, c[0x0][0x188], -R6 ;  /* 0x000062004c4c7a23 */ /* 0x000fe20000000806 */
[----:B------:R-:W-:Y:S01]  /*3600*/  MUFU.EX2 R104, R104 ;  /* 0x0000006800687308 */ /* 0x000fe20000000800 */
[----:B------:R-:W-:-:S02]  /*3610*/  FMUL R74, R78, 1.4426950216293334961 ;  /* 0x3fb8aa3b4e4a7820 */ /* 0x000fc40000400000 */
[----:B------:R-:W-:-:S03]  /*3620*/  FMUL R75, R79, 1.4426950216293334961 ;  /* 0x3fb8aa3b4f4b7820 */ /* 0x000fc60000400000 */
[----:B------:R-:W-:Y:S02]  /*3630*/  HMMA.16816.F32 R136, R112, R108, R136 ;  /* 0x0000006c7088723c */ /* 0x000fe40000001888 */
[----:B------:R-:W-:Y:S01]  /*3640*/  MUFU.EX2 R73, R73 ;  /* 0x0000004900497308 */ /* 0x000fe20000000800 */
[----:B------:R-:W-:-:S05]  /*3650*/  FMUL R76, R76, 1.4426950216293334961 ;  /* 0x3fb8aa3b4c4c7820 */ /* 0x000fca0000400000 */
[----:B------:R-:W-:Y:S02]  /*3660*/  HMMA.16816.F32 R144, R112, R120, R144 ;  /* 0x000000787090723c */ /* 0x000fe40000001890 */
[----:B------:R-:W-:Y:S01]  /*3670*/  MUFU.EX2 R80, R80 ;  /* 0x0000005000507308 */ /* 0x000fe20000000800 */
[----:B------:R-:W-:-:S05]  /*3680*/  FFMA R78, R92, c[0x0][0x188], -R6 ;  /* 0x000062005c4e7a23 */ /* 0x000fca0000000806 */
[----:B------:R-:W-:Y:S02]  /*3690*/  HMMA.16816.F32 R152, R112, R132, R152 ;  /* 0x000000847098723c */ /* 0x000fe40000001898 */
[----:B------:R-:W0:Y:S01]  /*36a0*/  MUFU.EX2 R77, R77 ;  /* 0x0000004d004d7308 */ /* 0x000e220000000800 */
[----:B------:R-:W-:-:S05]  /*36b0*/  FADD R162, R161, R162 ;  /* 0x000000a2a1a27221 */ /* 0x000fca0000000000 */
[----:B------:R-:W-:Y:S01]  /*36c0*/  HMMA.16816.F32 R156, R112, R140, R156 ;  /* 0x0000008c709c723c */ /* 0x000fe2000000189c */
[----:B------:R-:W-:-:S07]  /*36d0*/  FADD R165, R164, R165 ;  /* 0x000000a5a4a57221 */ /* 0x000fce0000000000 */
[----:B------:R-:W-:Y:S01]  /*36e0*/  HMMA.16816.F32 R112, R112, R148, R68 ;  /* 0x000000947070723c */ /* 0x000fe20000001844 */
[----:B------:R-:W-:-:S06]  /*36f0*/  FFMA R85, R85, c[0x0][0x188], -R6 ;  /* 0x0000620055557a23 */ /* 0x000fcc0000000806 */
[----:B------:R-:W-:Y:S01]  /*3700*/  FFMA R68, R84, c[0x0][0x188], -R6 ;  /* 0x0000620054447a23 */ /* 0x000fe20000000806 */
[----:B------:R-:W-:Y:S01]  /*3710*/  MUFU.EX2 R74, R74 ;  /* 0x0000004a004a7308 */ /* 0x000fe20000000800 */
[----:B------:R-:W-:Y:S02]  /*3720*/  FMUL R79, R78, 1.4426950216293334961 ;  /* 0x3fb8aa3b4e4f7820 */ /* 0x000fe40000400000 */
[----:B------:R-:W-:Y:S02]  /*3730*/  FMUL R68, R68, 1.4426950216293334961 ;  /* 0x3fb8aa3b44447820 */ /* 0x000fe40000400000 */
[----:B------:R-:W-:Y:S02]  /*3740*/  FFMA R82, R82, c[0x0][0x188], -R8 ;  /* 0x0000620052527a23 */ /* 0x000fe40000000808 */
[----:B------:R-:W-:Y:S01]  /*3750*/  FADD R162, R163, R162 ;  /* 0x000000a2a3a27221 */ /* 0x000fe20000000000 */
[----:B------:R-:W1:Y:S01]  /*3760*/  MUFU.EX2 R75, R75 ;  /* 0x0000004b004b7308 */ /* 0x000e620000000800 */
[----:B------:R-:W-:-:S02]  /*3770*/  FADD R165, R166, R165 ;  /* 0x000000a5a6a57221 */ /* 0x000fc40000000000 */
[----:B------:R-:W-:Y:S02]  /*3780*/  FMUL R85, R85, 1.4426950216293334961 ;  /* 0x3fb8aa3b55557820 */ /* 0x000fe40000400000 */
[----:B------:R-:W-:-:S03]  /*3790*/  FFMA R78, R93, c[0x0][0x188], -R6 ;  /* 0x000062005d4e7a23 */ /* 0x000fc60000000806 */
[----:B------:R-:W-:Y:S01]  /*37a0*/  MUFU.EX2 R76, R76 ;  /* 0x0000004c004c7308 */ /* 0x000fe20000000800 */
[----:B------:R-:W-:Y:S02]  /*37b0*/  FFMA R81, R81, c[0x0][0x188], -R6 ;  /* 0x0000620051517a23 */ /* 0x000fe40000000806 */
[----:B------:R-:W-:-:S05]  /*37c0*/  FMUL R82, R82, 1.4426950216293334961 ;  /* 0x3fb8aa3b52527820 */ /* 0x000fca0000400000 */
[----:B------:R-:W2:Y:S01]  /*37d0*/  MUFU.EX2 R72, R72 ;  /* 0x0000004800487308 */ /* 0x000ea20000000800 */
[----:B------:R-:W-:Y:S02]  /*37e0*/  FFMA R83, R83, c[0x0][0x188], -R8 ;  /* 0x0000620053537a23 */ /* 0x000fe40000000808 */
[----:B------:R-:W-:-:S05]  /*37f0*/  FADD R165, R160, R165 ;  /* 0x000000a5a0a57221 */ /* 0x000fca0000000000 */
[----:B------:R3:W-:Y:S01]  /*3800*/  MUFU.EX2 R101, R68 ;  /* 0x0000004400657308 */ /* 0x0007e20000000800 */
[----:B------:R-:W-:Y:S01]  /*3810*/  FFMA R89, R89, c[0x0][0x188], -R6 ;  /* 0x0000620059597a23 */ /* 0x000fe20000000806 */
[----:B0-----:R-:W-:Y:S01]  /*3820*/  F2FP.PACK_AB R69, R77, R80 ;  /* 0x000000504d45723e */ /* 0x001fe200000000ff */
[----:B------:R-:W-:-:S05]  /*3830*/  FMUL R81, R81, 1.4426950216293334961 ;  /* 0x3fb8aa3b51517820 */ /* 0x000fca0000400000 */
[----:B------:R0:W-:Y:S01]  /*3840*/  MUFU.EX2 R93, R79 ;  /* 0x0000004f005d7308 */ /* 0x0001e20000000800 */
[----:B---3--:R-:W-:Y:S02]  /*3850*/  FFMA R68, R88, c[0x0][0x188], -R6 ;  /* 0x0000620058447a23 */ /* 0x008fe40000000806 */
[----:B------:R-:W-:Y:S02]  /*3860*/  FMUL R97, R78, 1.4426950216293334961 ;  /* 0x3fb8aa3b4e617820 */ /* 0x000fe40000400000 */
[----:B------:R-:W-:Y:S01]  /*3870*/  FMUL R96, R68, 1.4426950216293334961 ;  /* 0x3fb8aa3b44607820 */ /* 0x000fe20000400000 */
[----:B------:R-:W-:Y:S01]  /*3880*/  F2FP.PACK_AB R68, R73, R104 ;  /* 0x000000684944723e */ /* 0x000fe200000000ff */
[----:B0-----:R-:W-:Y:S01]  /*3890*/  FADD R79, R13, R162 ;  /* 0x000000a20d4f7221 */ /* 0x001fe20000000000 */
[----:B------:R-:W-:Y:S01]  /*38a0*/  MUFU.EX2 R88, R85 ;  /* 0x0000005500587308 */ /* 0x000fe20000000800 */
[----:B------:R-:W-:Y:S02]  /*38b0*/  FMUL R83, R83, 1.4426950216293334961 ;  /* 0x3fb8aa3b53537820 */ /* 0x000fe40000400000 */
[----:B------:R-:W-:-:S02]  /*38c0*/  FFMA R78, R86, c[0x0][0x188], -R8 ;  /* 0x00006200564e7a23 */ /* 0x000fc40000000808 */
[----:B------:R-:W-:Y:S02]  /*38d0*/  FADD R104, R104, R79 ;  /* 0x0000004f68687221 */ /* 0x000fe40000000000 */
[----:B------:R-:W-:Y:S01]  /*38e0*/  FADD R80, R80, R165 ;  /* 0x000000a550507221 */ /* 0x000fe20000000000 */
[----:B------:R-:W0:Y:S01]  /*38f0*/  MUFU.EX2 R100, R100 ;  /* 0x0000006400647308 */ /* 0x000e220000000800 */
[----:B------:R-:W-:Y:S02]  /*3900*/  FMUL R89, R89, 1.4426950216293334961 ;  /* 0x3fb8aa3b59597820 */ /* 0x000fe40000400000 */
[----:B------:R-:W-:-:S05]  /*3910*/  FFMA R13, R87, c[0x0][0x188], -R8 ;  /* 0x00006200570d7a23 */ /* 0x000fca0000000808 */
[----:B------:R-:W3:Y:S01]  /*3920*/  MUFU.EX2 R85, R82 ;  /* 0x0000005200557308 */ /* 0x000ee20000000800 */
[----:B------:R-:W-:Y:S02]  /*3930*/  FMUL R78, R78, 1.4426950216293334961 ;  /* 0x3fb8aa3b4e4e7820 */ /* 0x000fe40000400000 */
[----:B------:R-:W-:Y:S01]  /*3940*/  FADD R73, R73, R104 ;  /* 0x0000006849497221 */ /* 0x000fe20000000000 */
[----:B-1----:R-:W-:Y:S01]  /*3950*/  F2FP.PACK_AB R71, R75, R74 ;  /* 0x0000004a4b47723e */ /* 0x002fe200000000ff */
[----:B------:R-:W-:-:S03]  /*3960*/  FFMA R90, R90, c[0x0][0x188], -R8 ;  /* 0x000062005a5a7a23 */ /* 0x000fc60000000808 */
[----:B------:R1:W4:Y:S01]  /*3970*/  MUFU.EX2 R84, R81 ;  /* 0x0000005100547308 */ /* 0x0003220000000800 */
[----:B--2---:R-:W-:Y:S01]  /*3980*/  F2FP.PACK_AB R70, R72, R76 ;  /* 0x0000004c4846723e */ /* 0x004fe200000000ff */
[----:B------:R-:W-:-:S06]  /*3990*/  FADD R73, R76, R73 ;  /* 0x000000494c497221 */ /* 0x000fcc0000000000 */
[----:B------:R-:W2:Y:S01]  /*39a0*/  MUFU.EX2 R86, R83 ;  /* 0x0000005300567308 */ /* 0x000ea20000000800 */
[----:B-1----:R-:W-:-:S04]  /*39b0*/  FADD R81, R77, R80 ;  /* 0x000000504d517221 */ /* 0x002fc80000000000 */
[----:B------:R-:W-:-:S03]  /*39c0*/  FADD R74, R74, R81 ;  /* 0x000000514a4a7221 */ /* 0x000fc60000000000 */
[----:B------:R1:W-:Y:S01]  /*39d0*/  MUFU.EX2 R92, R89 ;  /* 0x00000059005c7308 */ /* 0x0003e20000000800 */
[----:B------:R-:W-:-:S07]  /*39e0*/  FFMA R91, R91, c[0x0][0x188], -R8 ;  /* 0x000062005b5b7a23 */ /* 0x000fce0000000808 */
[----:B------:R5:W0:Y:S01]  /*39f0*/  MUFU.EX2 R87, R78 ;  /* 0x0000004e00577308 */ /* 0x000a220000000800 */
[----:B-1----:R-:W-:Y:S01]  /*3a00*/  FMUL R89, R13, 1.4426950216293334961 ;  /* 0x3fb8aa3b0d597820 */ /* 0x002fe20000400000 */
[C---:B------:R-:W-:Y:S01]  /*3a10*/  HMMA.16816.F32 R116, R68.reuse, R98, R116 ;  /* 0x000000624474723c */ /* 0x040fe20000001874 */
[----:B------:R-:W-:Y:S01]  /*3a20*/  FMUL R13, R90, 1.4426950216293334961 ;  /* 0x3fb8aa3b5a0d7820 */ /* 0x000fe20000400000 */
[----:B------:R-:W-:Y:S01]  /*3a30*/  LDSM.16.M88.4 R80, [R249+0x2800] ;  /* 0x00280000f950783b */ /* 0x000fe20000000200 */
[----:B------:R-:W-:Y:S02]  /*3a40*/  FADD R73, R72, R73 ;  /* 0x0000004948497221 */ /* 0x000fe40000000000 */
[----:B------:R-:W-:Y:S01]  /*3a50*/  FADD R74, R75, R74 ;  /* 0x0000004a4b4a7221 */ /* 0x000fe20000000000 */
[----:B------:R-:W1:Y:S01]  /*3a60*/  MUFU.EX2 R89, R89 ;  /* 0x0000005900597308 */ /* 0x000e620000000800 */
[----:B------:R-:W-:Y:S01]  /*3a70*/  FFMA R94, R94, c[0x0][0x188], -R8 ;  /* 0x000062005e5e7a23 */ /* 0x000fe20000000808 */
[----:B------:R-:W-:Y:S01]  /*3a80*/  HMMA.16816.F32 R124, R68, R102, R124 ;  /* 0x00000066447c723c */ /* 0x000fe2000000187c */
[----:B------:R-:W-:-:S02]  /*3a90*/  FMUL R91, R91, 1.4426950216293334961 ;  /* 0x3fb8aa3b5b5b7820 */ /* 0x000fc40000400000 */
[----:B------:R-:W-:-:S03]  /*3aa0*/  FFMA R95, R95, c[0x0][0x188], -R8 ;  /* 0x000062005f5f7a23 */ /* 0x000fc60000000808 */
[----:B------:R-:W0:Y:S02]  /*3ab0*/  MUFU.EX2 R96, R96 ;  /* 0x0000006000607308 */ /* 0x000e240000000800 */
[----:B------:R-:W-:Y:S01]  /*3ac0*/  HMMA.16816.F32 R128, R68, R106, R128 ;  /* 0x0000006a4480723c */ /* 0x000fe20000001880 */
[----:B------:R-:W-:-:S05]  /*3ad0*/  FMUL R94, R94, 1.4426950216293334961 ;  /* 0x3fb8aa3b5e5e7820 */ /* 0x000fca0000400000 */
[----:B------:R-:W0:Y:S02]  /*3ae0*/  MUFU.EX2 R13, R13 ;  /* 0x0000000d000d7308 */ /* 0x000e240000000800 */
[----:B------:R-:W-:Y:S01]  /*3af0*/  HMMA.16816.F32 R136, R68, R110, R136 ;  /* 0x0000006e4488723c */ /* 0x000fe20000001888 */
[----:B------:R-:W-:-:S07]  /*3b00*/  FMUL R95, R95, 1.4426950216293334961 ;  /* 0x3fb8aa3b5f5f7820 */ /* 0x000fce0000400000 */
[C---:B------:R-:W-:Y:S01]  /*3b10*/  HMMA.16816.F32 R144, R68.reuse, R122, R144 ;  /* 0x0000007a4490723c */ /* 0x040fe20000001890 */
[----:B------:R0:W0:Y:S01]  /*3b20*/  MUFU.EX2 R102, R91 ;  /* 0x0000005b00667308 */ /* 0x0000220000000800 */
[----:B------:R-:W-:Y:S06]  /*3b30*/  LDSM.16.M88.4 R120, [R249+0x2400] ;  /* 0x00240000f978783b */ /* 0x000fec0000000200 */
[C---:B------:R-:W-:Y:S08]  /*3b40*/  HMMA.16816.F32 R152, R68.reuse, R134, R152 ;  /* 0x000000864498723c */ /* 0x040ff00000001898 */
[C---:B-----5:R-:W-:Y:S08]  /*3b50*/  HMMA.16816.F32 R76, R68.reuse, R142, R156 ;  /* 0x0000008e444c723c */ /* 0x060ff0000000189c */
[----:B------:R-:W-:Y:S01]  /*3b60*/  HMMA.16816.F32 R148, R68, R150, R112 ;  /* 0x000000964494723c */ /* 0x000fe20000001870 */
[----:B------:R-:W5:Y:S01]  /*3b70*/  MUFU.EX2 R94, R94 ;  /* 0x0000005e005e7308 */ /* 0x000f620000000800 */
[----:B------:R-:W5:Y:S04]  /*3b80*/  LDSM.16.M88.4 R156, [R249+0x3800] ;  /* 0x00380000f99c783b */ /* 0x000f680000000200 */
[----:B------:R-:W-:Y:S01]  /*3b90*/  LDSM.16.M88.4 R112, [R249+0x2000] ;  /* 0x00200000f970783b */ /* 0x000fe20000000200 */
[----:B0-----:R-:W-:-:S02]  /*3ba0*/  FADD R69, R100, R73 ;  /* 0x0000004964457221 */ /* 0x001fc40000000000 */
[----:B---3--:R-:W-:Y:S01]  /*3bb0*/  FADD R71, R85, R74 ;  /* 0x0000004a55477221 */ /* 0x008fe20000000000 */
[----:B------:R-:W0:Y:S01]  /*3bc0*/  MUFU.EX2 R97, R97 ;  /* 0x0000006100617308 */ /* 0x000e220000000800 */
[----:B----4-:R-:W-:Y:S01]  /*3bd0*/  FADD R68, R84, R69 ;  /* 0x0000004554447221 */ /* 0x010fe20000000000 */
[----:B------:R-:W3:Y:S01]  /*3be0*/  LDSM.16.M88.4 R72, [R249+0x3400] ;  /* 0x00340000f948783b */ /* 0x000ee20000000200 */
[----:B--2---:R-:W-:Y:S02]  /*3bf0*/  FADD R70, R86, R71 ;  /* 0x0000004756467221 */ /* 0x004fe40000000000 */
[----:B------:R-:W-:Y:S01]  /*3c00*/  FADD R91, R101, R68 ;  /* 0x00000044655b7221 */ /* 0x000fe20000000000 */
[----:B------:R-:W-:Y:S01]  /*3c10*/  LDSM.16.M88.4 R132, [R249+0x2c00] ;  /* 0x002c0000f984783b */ /* 0x000fe20000000200 */
[----:B------:R-:W-:Y:S01]  /*3c20*/  FADD R90, R87, R70 ;  /* 0x00000046575a7221 */ /* 0x000fe20000000000 */
[----:B------:R-:W2:Y:S01]  /*3c30*/  MUFU.EX2 R95, R95 ;  /* 0x0000005f005f7308 */ /* 0x000ea20000000800 */
[----:B------:R-:W-:Y:S01]  /*3c40*/  FADD R91, R88, R91 ;  /* 0x0000005b585b7221 */ /* 0x000fe20000000000 */
[----:B------:R-:W-:Y:S01]  /*3c50*/  LDSM.16.M88.4 R140, [R249+0x3000] ;  /* 0x00300000f98c783b */ /* 0x000fe20000000200 */
[----:B-1----:R-:W-:-:S02]  /*3c60*/  FADD R90, R89, R90 ;  /* 0x0000005a595a7221 */ /* 0x002fc40000000000 */
[----:B------:R-:W-:Y:S01]  /*3c70*/  FADD R91, R96, R91 ;  /* 0x0000005b605b7221 */ /* 0x000fe20000000000 */
[----:B------:R-:W-:Y:S01]  /*3c80*/  LDSM.16.M88.4 R68, [R249+0x3c00] ;  /* 0x003c0000f944783b */ /* 0x000fe20000000200 */
[----:B------:R-:W-:Y:S02]  /*3c90*/  FADD R99, R13, R90 ;  /* 0x0000005a0d637221 */ /* 0x000fe40000000000 */
[----:B------:R-:W-:Y:S02]  /*3ca0*/  FADD R90, R92, R91 ;  /* 0x0000005b5c5a7221 */ /* 0x000fe40000000000 */
[----:B------:R-:W-:Y:S02]  /*3cb0*/  FADD R99, R102, R99 ;  /* 0x0000006366637221 */ /* 0x000fe40000000000 */
[----:B------:R-:W-:Y:S02]  /*3cc0*/  FADD R90, R93, R90 ;  /* 0x0000005a5d5a7221 */ /* 0x000fe40000000000 */
[----:B-----5:R-:W-:-:S02]  /*3cd0*/  FADD R98, R94, R99 ;  /* 0x000000635e627221 */ /* 0x020fc40000000000 */
[----:B0-----:R-:W-:Y:S02]  /*3ce0*/  FADD R99, R97, R90 ;  /* 0x0000005a61637221 */ /* 0x001fe40000000000 */
[----:B--2---:R-:W-:Y:S01]  /*3cf0*/  FADD R98, R95, R98 ;  /* 0x000000625f627221 */ /* 0x004fe20000000000 */
[----:B------:R-:W-:Y:S02]  /*3d00*/  F2FP.PACK_AB R85, R86, R85 ;  /* 0x000000555655723e */ /* 0x000fe400000000ff */
[----:B------:R-:W-:Y:S02]  /*3d10*/  F2FP.PACK_AB R84, R84, R100 ;  /* 0x000000645454723e */ /* 0x000fe400000000ff */
[----:B------:R-:W-:Y:S01]  /*3d20*/  F2FP.PACK_AB R86, R88, R101 ;  /* 0x000000655856723e */ /* 0x000fe200000000ff */
[----:B------:R-:W0:Y:S04]  /*3d30*/  SHFL.BFLY PT, R100, R99, 0x2, 0x1f ;  /* 0x0c401f0063647f89 */ /* 0x000e2800000e0000 */
[----:B------:R-:W1:Y:S01]  /*3d40*/  SHFL.BFLY PT, R101, R98, 0x2, 0x1f ;  /* 0x0c401f0062657f89 */ /* 0x000e6200000e0000 */
[----:B------:R-:W-:-:S07]  /*3d50*/  F2FP.PACK_AB R87, R89, R87 ;  /* 0x000000575957723e */ /* 0x000fce00000000ff */
[C---:B------:R-:W-:Y:S07]  /*3d60*/  HMMA.16816.F32 R88, R84.reuse, R156, R76 ;  /* 0x0000009c5458723c */ /* 0x040fee000000184c */
[----:B------:R-:W-:Y:S01]  /*3d70*/  F2FP.PACK_AB R77, R102, R13 ;  /* 0x0000000d664d723e */ /* 0x000fe200000000ff */
[----:B---3--:R-:W-:Y:S01]  /*3d80*/  HMMA.16816.F32 R152, R84, R72, R152 ;  /* 0x000000485498723c */ /* 0x008fe20000001898 */
[----:B0-----:R-:W-:Y:S02]  /*3d90*/  FADD R100, R99, R100 ;  /* 0x0000006463647221 */ /* 0x001fe40000000000 */
[----:B-1----:R-:W-:-:S03]  /*3da0*/  FADD R101, R98, R101 ;  /* 0x0000006562657221 */ /* 0x002fc60000000000 */
[----:B------:R-:W0:Y:S02]  /*3db0*/  SHFL.BFLY PT, R13, R100, 0x1, 0x1f ;  /* 0x0c201f00640d7f89 */ /* 0x000e2400000e0000 */
[C---:B------:R-:W-:Y:S02]  /*3dc0*/  HMMA.16816.F32 R116, R84.reuse, R112, R116 ;  /* 0x000000705474723c */ /* 0x040fe40000001874 */
[----:B------:R-:W1:Y:S06]  /*3dd0*/  SHFL.BFLY PT, R72, R101, 0x1, 0x1f ;  /* 0x0c201f0065487f89 */ /* 0x000e6c00000e0000 */
[C---:B------:R-:W-:Y:S08]  /*3de0*/  HMMA.16816.F32 R124, R84.reuse, R120, R124 ;  /* 0x00000078547c723c */ /* 0x040ff0000000187c */
[C---:B------:R-:W-:Y:S08]  /*3df0*/  HMMA.16816.F32 R128, R84.reuse, R80, R128 ;  /* 0x000000505480723c */ /* 0x040ff00000001880 */
[C---:B------:R-:W-:Y:S08]  /*3e00*/  HMMA.16816.F32 R136, R84.reuse, R132, R136 ;  /* 0x000000845488723c */ /* 0x040ff00000001888 */
[C---:B------:R-:W-:Y:S08]  /*3e10*/  HMMA.16816.F32 R144, R84.reuse, R140, R144 ;  /* 0x0000008c5490723c */ /* 0x040ff00000001890 */
[----:B------:R-:W-:Y:S01]  /*3e20*/  HMMA.16816.F32 R148, R84, R68, R148 ;  /* 0x000000445494723c */ /* 0x000fe20000001894 */
[----:B------:R-:W-:-:S04]  /*3e30*/  IADD3 R3, R3, 0x40, RZ ;  /* 0x0000004003037810 */ /* 0x000fc80007ffe0ff */
[----:B------:R-:W-:Y:S02]  /*3e40*/  ISETP.GE.AND P0, PT, R3, c[0x0][0x1d0], PT ;  /* 0x0000740003007a0c */ /* 0x000fe40003f06270 */
[----:B------:R-:W-:Y:S02]  /*3e50*/  F2FP.PACK_AB R76, R92, R96 ;  /* 0x000000605c4c723e */ /* 0x000fe400000000ff */
[----:B------:R-:W-:Y:S02]  /*3e60*/  F2FP.PACK_AB R78, R97, R93 ;  /* 0x0000005d614e723e */ /* 0x000fe400000000ff */
[----:B------:R-:W-:Y:S01]  /*3e70*/  F2FP.PACK_AB R79, R95, R94 ;  /* 0x0000005e5f4f723e */ /* 0x000fe200000000ff */
[----:B0-----:R-:W-:Y:S01]  /*3e80*/  FADD R13, R100, R13 ;  /* 0x0000000d640d7221 */ /* 0x001fe20000000000 */
[----:B------:R-:W-:Y:S01]  /*3e90*/  MOV R73, 0x40 ;  /* 0x0000004000497802 */ /* 0x000fe20000000f00 */
[----:B-1----:R-:W-:Y:S02]  /*3ea0*/  FADD R72, R101, R72 ;  /* 0x0000004865487221 */ /* 0x002fe40000000000 */
[----:B------:R-:W-:-:S02]  /*3eb0*/  FFMA R4, R12, R4, R13 ;  /* 0x000000040c047223 */ /* 0x000fc4000000000d */
[----:B------:R-:W-:Y:S01]  /*3ec0*/  HMMA.16816.F32 R112, R76, R114, R116 ;  /* 0x000000724c70723c */ /* 0x000fe20000001874 */
[----:B------:R-:W-:Y:S01]  /*3ed0*/  FFMA R11, R10, R11, R72 ;  /* 0x0000000b0a0b7223 */ /* 0x000fe20000000048 */
[----:B------:R-:W-:Y:S01]  /*3ee0*/  MOV R10, R8 ;  /* 0x00000008000a7202 */ /* 0x000fe20000000f00 */
[C---:B------:R-:W-:Y:S02]  /*3ef0*/  IMAD R2, R73.reuse, c[0x0][0x1b4], R2 ;  /* 0x00006d0049027a24 */ /* 0x040fe400078e0202 */
[----:B------:R-:W-:-:S03]  /*3f00*/  IMAD R7, R73, c[0x0][0x1a4], R7 ;  /* 0x0000690049077a24 */ /* 0x000fc600078e0207 */
[----:B------:R-:W-:Y:S01]  /*3f10*/  HMMA.16816.F32 R120, R76, R122, R124 ;  /* 0x0000007a4c78723c */ /* 0x000fe2000000187c */
[----:B------:R-:W-:-:S07]  /*3f20*/  IMAD.MOV.U32 R12, RZ, RZ, R6 ;  /* 0x000000ffff0c7224 */ /* 0x000fce00078e0006 */
[C---:B------:R-:W-:Y:S08]  /*3f30*/  HMMA.16816.F32 R128, R76.reuse, R82, R128 ;  /* 0x000000524c80723c */ /* 0x040ff00000001880 */
[C---:B------:R-:W-:Y:S08]  /*3f40*/  HMMA.16816.F32 R132, R76.reuse, R134, R136 ;  /* 0x000000864c84723c */ /* 0x040ff00000001888 */
[C---:B------:R-:W-:Y:S08]  /*3f50*/  HMMA.16816.F32 R140, R76.reuse, R142, R144 ;  /* 0x0000008e4c8c723c */ /* 0x040ff00000001890 */
[C---:B------:R-:W-:Y:S08]  /*3f60*/  HMMA.16816.F32 R152, R76.reuse, R74, R152 ;  /* 0x0000004a4c98723c */ /* 0x040ff00000001898 */
[C---:B------:R-:W-:Y:S08]  /*3f70*/  HMMA.16816.F32 R156, R76.reuse, R158, R88 ;  /* 0x0000009e4c9c723c */ /* 0x040ff00000001858 */
[----:B------:R-:W-:Y:S01]  /*3f80*/  HMMA.16816.F32 R68, R76, R70, R148 ;  /* 0x000000464c44723c */ /* 0x000fe20000001894 */
[----:B------:R-:W-:Y:S01]  /*3f90*/  @P0 CALL.REL.NOINC `(.L_x_1) ;  /* 0x0000001000000944 */ /* 0x000fe20003c00000 */
[----:B------:R-:W-:Y:S06]  /*3fa0*/  BRA `(.L_x_2) ;  /* 0xffffdc8000007947 */ /* 0x000fec000383ffff */
.L_x_1:
[----:B------:R-:W-:-:S08]  /*3fb0*/  NOP ;  /* 0x0000000000007918 */ /* 0x000fd00000000000 */
[----:B------:R-:W-:Y:S01]  /*3fc0*/  IMAD.MOV.U32 R3, RZ, RZ, R6 ;  /* 0x000000ffff037224 */ /* 0x000fe200078e0006 */
[----:B------:R-:W-:-:S07]  /*3fd0*/  MOV R2, R8 ;  /* 0x0000000800027202 */ /* 0x000fce0000000f00 */
.L_x_0:
[----:B------:R-:W1:Y:S01]  /*3fe0*/  S2R R87, SR_CTAID.Y ;  /* 0x0000000000577919 */ /* 0x000e620000002600 */
[----:B0-----:R-:W-:Y:S01]  /*3ff0*/  IMAD.MOV.U32 R15, RZ, RZ, R4 ;  /* 0x000000ffff0f7224 */ /* 0x001fe200078e0004 */
[----:B------:R-:W-:Y:S01]  /*4000*/  MOV R16, R11 ;  /* 0x0000000b00107202 */ /* 0x000fe20000000f00 */
[----:B------:R-:W-:Y:S01]  /*4010*/  IMAD.SHL.U32 R11, R252, 0x8, RZ ;  /* 0x00000008fc0b7824 */ /* 0x000fe200078e00ff */
[----:B------:R-:W-:Y:S01]  /*4020*/  SHF.R.U32.HI R4, RZ, 0x1, R252 ;  /* 0x00000001ff047819 */ /* 0x000fe200000116fc */
[C---:B------:R-:W-:Y:S01]  /*4030*/  FMUL R0, R15.reuse, 8388608 ;  /* 0x4b0000000f007820 */ /* 0x040fe20000400000 */
[----:B------:R-:W-:Y:S01]  /*4040*/  FSETP.GEU.AND P2, PT, R15, 1.175494350822287508e-38, PT ;  /* 0x008000000f00780b */ /* 0x000fe20003f4e000 */
[----:B------:R-:W-:Y:S01]  /*4050*/  FMUL R5, R16, 8388608 ;  /* 0x4b00000010057820 */ /* 0x000fe20000400000 */
[----:B------:R-:W-:Y:S01]  /*4060*/  SHF.L.U32 R14, R252, 0x2, RZ ;  /* 0x00000002fc0e7819 */ /* 0x000fe200000006ff */
[----:B------:R-:W-:Y:S01]  /*4070*/  IMAD R10, R250, c[0x0][0x1c4], RZ ;  /* 0x00007100fa0a7a24 */ /* 0x000fe200078e02ff */
[----:B------:R-:W-:Y:S01]  /*4080*/  FSEL R56, R0, R15, !P2 ;  /* 0x0000000f00387208 */ /* 0x000fe20005000000 */
[----:B------:R-:W-:Y:S01]  /*4090*/  IMAD R251, R251, c[0x0][0x1c8], RZ ;  /* 0x00007200fbfb7a24 */ /* 0x000fe200078e02ff */
[----:B------:R-:W-:Y:S01]  /*40a0*/  LOP3.LUT R8, R4, 0x4, RZ, 0xc0, !PT ;  /* 0x0000000404087812 */ /* 0x000fe200078ec0ff */
[----:B------:R-:W-:Y:S01]  /*40b0*/  BAR.SYNC.DEFER_BLOCKING 0x0 ;  /* 0x0000000000007b1d */ /* 0x000fe20000010000 */
[----:B------:R-:W-:-:S02]  /*40c0*/  LOP3.LUT R6, R11, 0x38, RZ, 0xc0, !PT ;  /* 0x000000380b067812 */ /* 0x000fc400078ec0ff */
[----:B------:R-:W-:Y:S02]  /*40d0*/  LOP3.LUT R7, R14, 0xc0, RZ, 0xc0, !PT ;  /* 0x000000c00e077812 */ /* 0x000fe400078ec0ff */
[----:B------:R-:W-:Y:S01]  /*40e0*/  FSETP.GEU.AND P3, PT, R16, 1.175494350822287508e-38, PT ;  /* 0x008000001000780b */ /* 0x000fe20003f6e000 */
[----:B------:R-:W0:Y:S01]  /*40f0*/  S2R R88, SR_TID.X ;  /* 0x0000000000587919 */ /* 0x000e220000002100 */
[----:B------:R-:W-:Y:S02]  /*4100*/  IADD3 R4, R56, -0x3f3504f3, RZ ;  /* 0xc0cafb0d38047810 */ /* 0x000fe40007ffe0ff */
[----:B------:R-:W-:Y:S01]  /*4110*/  IADD3 R0, R8, R6, R7 ;  /* 0x0000000608007210 */ /* 0x000fe20007ffe007 */
[----:B------:R-:W-:Y:S01]  /*4120*/  IMAD.SHL.U32 R8, R252, 0x100, RZ ;  /* 0x00000100fc087824 */ /* 0x000fe200078e00ff */
[----:B------:R-:W-:Y:S01]  /*4130*/  FSEL R57, R5, R16, !P3 ;  /* 0x0000001005397208 */ /* 0x000fe20005800000 */
[----:B-1----:R-:W-:Y:S01]  /*4140*/  IMAD R6, R87, c[0x0][0x1c0], RZ ;  /* 0x0000700057067a24 */ /* 0x002fe200078e02ff */
[----:B------:R-:W-:-:S02]  /*4150*/  LOP3.LUT R5, R4, 0xff800000, RZ, 0xc0, !PT ;  /* 0xff80000004057812 */ /* 0x000fc400078ec0ff */
[----:B------:R-:W-:Y:S01]  /*4160*/  IADD3 R4, R57, -0x3f3504f3, RZ ;  /* 0xc0cafb0d39047810 */ /* 0x000fe20007ffe0ff */
[----:B------:R-:W-:Y:S01]  /*4170*/  IMAD.SHL.U32 R20, R6, 0x2, RZ ;  /* 0x0000000206147824 */ /* 0x000fe200078e00ff */
[----:B------:R-:W-:Y:S01]  /*4180*/  LOP3.LUT R9, R8, 0x1800, RZ, 0xc0, !PT ;  /* 0x0000180008097812 */ /* 0x000fe200078ec0ff */
[----:B------:R-:W-:Y:S01]  /*4190*/  IMAD.HI R21, R6, 0x2, RZ ;  /* 0x0000000206157827 */ /* 0x000fe200078e02ff */
[----:B------:R-:W-:Y:S01]  /*41a0*/  SHF.L.U32 R12, R252, 0x5, RZ ;  /* 0x00000005fc0c7819 */ /* 0x000fe200000006ff */
[----:B------:R1:W-:Y:S01]  /*41b0*/  I2F R7, R5 ;  /* 0x0000000500077306 */ /* 0x0003e20000201400 */
[----:B------:R-:W-:Y:S01]  /*41c0*/  LOP3.LUT R8, R4, 0xff800000, RZ, 0xc0, !PT ;  /* 0xff80000004087812 */ /* 0x000fe200078ec0ff */
[----:B------:R-:W-:Y:S01]  /*41d0*/  IMAD.SHL.U32 R4, R252, 0x400, RZ ;  /* 0x00000400fc047824 */ /* 0x000fe200078e00ff */
[----:B------:R-:W-:Y:S02]  /*41e0*/  FSETP.GT.AND P1, PT, |R16|, 8.50705917302346158658e+37, PT ;  /* 0x7e8000001000780b */ /* 0x000fe40003f24200 */
[----:B------:R-:W-:-:S02]  /*41f0*/  LOP3.LUT R12, R9, 0x60, R12, 0xf8, !PT ;  /* 0x00000060090c7812 */ /* 0x000fc400078ef80c */
[----:B------:R-:W-:Y:S01]  /*4200*/  FSEL R6, RZ, -23, P3 ;  /* 0xc1b80000ff067808 */ /* 0x000fe20001800000 */
[----:B------:R-:W2:Y:S01]  /*4210*/  I2F R9, R8 ;  /* 0x0000000800097306 */ /* 0x000ea20000201400 */
[----:B------:R-:W-:Y:S01]  /*4220*/  FSETP.GEU.AND P3, PT, |R16|, 1.175494350822287508e-38, PT ;  /* 0x008000001000780b */ /* 0x000fe20003f6e200 */
[----:B-1----:R-:W-:Y:S01]  /*4230*/  IMAD.IADD R5, R56, 0x1, -R5 ;  /* 0x0000000138057824 */ /* 0x002fe200078e0a05 */
[----:B------:R-:W-:Y:S02]  /*4240*/  LOP3.LUT R13, R11, 0x300, RZ, 0xc0, !PT ;  /* 0x000003000b0d7812 */ /* 0x000fe400078ec0ff */
[C---:B------:R-:W-:Y:S01]  /*4250*/  SHF.L.U32 R11, R10.reuse, 0x1, RZ ;  /* 0x000000010a0b7819 */ /* 0x040fe200000006ff */
[----:B------:R-:W-:Y:S01]  /*4260*/  IMAD.HI R10, R10, 0x2, RZ ;  /* 0x000000020a0a7827 */ /* 0x000fe200078e02ff */
[----:B------:R-:W-:Y:S02]  /*4270*/  LOP3.LUT P0, RZ, R252, 0x40, RZ, 0xc0, !PT ;  /* 0x00000040fcff7812 */ /* 0x000fe4000780c0ff */
[----:B------:R-:W-:Y:S01]  /*4280*/  IADD3 R20, P4, P5, R11, c[0x0][0x178], R20 ;  /* 0x00005e000b147a10 */ /* 0x000fe20007d9e014 */
[----:B------:R-:W-:Y:S01]  /*4290*/  @P1 FMUL R16, R16, 0.25 ;  /* 0x3e80000010101820 */ /* 0x000fe20000400000 */
[----:B------:R-:W-:Y:S01]  /*42a0*/  LOP3.LUT R11, R4, 0x1800, RZ, 0xc0, !PT ;  /* 0x00001800040b7812 */ /* 0x000fe200078ec0ff */
[----:B------:R-:W-:Y:S01]  /*42b0*/  @P1 FMUL R71, R71, 0.25 ;  /* 0x3e80000047471820 */ /* 0x000fe20000400000 */
[----:B------:R-:W-:Y:S01]  /*42c0*/  FSEL R4, RZ, -23, P2 ;  /* 0xc1b80000ff047808 */ /* 0x000fe20001000000 */
[----:B------:R-:W-:Y:S01]  /*42d0*/  @!P3 FMUL R16, R16, 16777216 ;  /* 0x4b8000001010b820 */ /* 0x000fe20000400000 */
[----:B------:R-:W-:Y:S01]  /*42e0*/  FSETP.GT.AND P2, PT, |R15|, 8.50705917302346158658e+37, PT ;  /* 0x7e8000000f00780b */ /* 0x000fe20003f44200 */
[----:B--2---:R-:W-:Y:S01]  /*42f0*/  FFMA.FTZ R9, R9, 1.1920928955078125e-07, R6 ;  /* 0x3400000009097823 */ /* 0x004fe20000010006 */
[----:B------:R-:W-:Y:S01]  /*4300*/  LOP3.LUT R13, R13, 0x70, R14, 0xf8, !PT ;  /* 0x000000700d0d7812 */ /* 0x000fe200078ef80e */
[----:B------:R-:W-:Y:S01]  /*4310*/  @P1 FMUL R70, R70, 0.25 ;  /* 0x3e80000046461820 */ /* 0x000fe20000400000 */
[----:B------:R-:W1:Y:S01]  /*4320*/  MUFU.RCP R6, R16 ;  /* 0x0000001000067308 */ /* 0x000e620000001000 */
[----:B------:R-:W-:Y:S01]  /*4330*/  @P1 FMUL R159, R159, 0.25 ;  /* 0x3e8000009f9f1820 */ /* 0x000fe20000400000 */
[----:B------:R-:W-:Y:S01]  /*4340*/  SHF.L.U32 R252, R252, 0x4, RZ ;  /* 0x00000004fcfc7819 */ /* 0x000fe200000006ff */
[----:B------:R-:W-:Y:S01]  /*4350*/  @P1 FMUL R158, R158, 0.25 ;  /* 0x3e8000009e9e1820 */ /* 0x000fe20000400000 */
[----:B------:R-:W-:Y:S01]  /*4360*/  LOP3.LUT R43, R12, R13, RZ, 0x3c, !PT ;  /* 0x0000000d0c2b7212 */ /* 0x000fe200078e3cff */
[----:B------:R-:W-:Y:S01]  /*4370*/  @P1 FMUL R155, R155, 0.25 ;  /* 0x3e8000009b9b1820 */ /* 0x000fe20000400000 */
[----:B------:R-:W-:Y:S01]  /*4380*/  LOP3.LUT R252, R11, 0x7f0, R252, 0xf8, !PT ;  /* 0x000007f00bfc7812 */ /* 0x000fe200078ef8fc */
[----:B------:R-:W-:Y:S01]  /*4390*/  @P1 FMUL R154, R154, 0.25 ;  /* 0x3e8000009a9a1820 */ /* 0x000fe20000400000 */
[----:B------:R-:W-:Y:S01]  /*43a0*/  IADD3.X R21, R10, c[0x0][0x17c], R21, P4, P5 ;  /* 0x00005f000a157a10 */ /* 0x000fe200027ea415 */
[----:B------:R-:W-:Y:S01]  /*43b0*/  @P1 FMUL R143, R143, 0.25 ;  /* 0x3e8000008f8f1820 */ /* 0x000fe20000400000 */
[----:B------:R-:W-:Y:S01]  /*43c0*/  MOV R86, c[0x0][0x1c8] ;  /* 0x0000720000567a02 */ /* 0x000fe20000000f00 */
[----:B------:R-:W-:Y:S01]  /*43d0*/  @P1 FMUL R142, R142, 0.25 ;  /* 0x3e8000008e8e1820 */ /* 0x000fe20000400000 */
[----:B------:R-:W-:Y:S01]  /*43e0*/  IADD3 R8, R57, -R8, RZ ;  /* 0x8000000839087210 */ /* 0x000fe20007ffe0ff */
[----:B------:R-:W-:Y:S01]  /*43f0*/  @P1 FMUL R135, R135, 0.25 ;  /* 0x3e80000087871820 */ /* 0x000fe20000400000 */
[----:B0-----:R-:W-:Y:S01]  /*4400*/  SHF.L.U32 R88, R88, 0x1, RZ ;  /* 0x0000000158587819 */ /* 0x001fe200000006ff */
[----:B------:R-:W-:-:S02]  /*4410*/  @P1 FMUL R134, R134, 0.25 ;  /* 0x3e80000086861820 */ /* 0x000fc40000400000 */
[----:B------:R-:W-:Y:S02]  /*4420*/  @P1 FMUL R131, R131, 0.25 ;  /* 0x3e80000083831820 */ /* 0x000fe40000400000 */
[----:B------:R-:W-:Y:S02]  /*4430*/  @P1 FMUL R130, R130, 0.25 ;  /* 0x3e80000082821820 */ /* 0x000fe40000400000 */
[----:B------:R-:W-:Y:S02]  /*4440*/  @P1 FMUL R123, R123, 0.25 ;  /* 0x3e8000007b7b1820 */ /* 0x000fe40000400000 */
[----:B------:R-:W-:Y:S02]  /*4450*/  @P1 FMUL R122, R122, 0.25 ;  /* 0x3e8000007a7a1820 */ /* 0x000fe40000400000 */
[----:B------:R-:W-:Y:S02]  /*4460*/  @P1 FMUL R115, R115, 0.25 ;  /* 0x3e80000073731820 */ /* 0x000fe40000400000 */
[----:B------:R-:W-:Y:S01]  /*4470*/  @P1 FMUL R114, R114, 0.25 ;  /* 0x3e80000072721820 */ /* 0x000fe20000400000 */
[C---:B------:R-:W-:Y:S01]  /*4480*/  FSETP.GEU.AND P1, PT, |R15|.reuse, 1.175494350822287508e-38, PT ;  /* 0x008000000f00780b */ /* 0x040fe20003f2e200 */
[----:B------:R-:W-:-:S02]  /*4490*/  @P2 FMUL R15, R15, 0.25 ;  /* 0x3e8000000f0f2820 */ /* 0x000fc40000400000 */
[----:B------:R-:W-:Y:S02]  /*44a0*/  @!P3 FMUL R71, R71, 16777216 ;  /* 0x4b8000004747b820 */ /* 0x000fe40000400000 */
[----:B------:R-:W-:Y:S02]  /*44b0*/  @!P3 FMUL R70, R70, 16777216 ;  /* 0x4b8000004646b820 */ /* 0x000fe40000400000 */
[----:B------:R-:W-:Y:S02]  /*44c0*/  @!P3 FMUL R159, R159, 16777216 ;  /* 0x4b8000009f9fb820 */ /* 0x000fe40000400000 */
[----:B------:R-:W-:Y:S02]  /*44d0*/  @!P3 FMUL R158, R158, 16777216 ;  /* 0x4b8000009e9eb820 */ /* 0x000fe40000400000 */
[----:B------:R-:W-:Y:S02]  /*44e0*/  @!P3 FMUL R155, R155, 16777216 ;  /* 0x4b8000009b9bb820 */ /* 0x000fe40000400000 */
[----:B------:R-:W-:-:S02]  /*44f0*/  @!P3 FMUL R154, R154, 16777216 ;  /* 0x4b8000009a9ab820 */ /* 0x000fc40000400000 */
        /* <DEDUP_REMOVED lines=9> */
[----:B------:R-:W-:Y:S01]  /*4590*/  @!P3 FMUL R114, R114, 16777216 ;  /* 0x4b8000007272b820 */ /* 0x000fe20000400000 */
[----:B------:R-:W-:Y:S01]  /*45a0*/  ISETP.GE.U32.AND P3, PT, R57, 0x7f800000, PT ;  /* 0x7f8000003900780c */ /* 0x000fe20003f66070 */
[----:B------:R-:W-:Y:S02]  /*45b0*/  @!P1 FMUL R15, R15, 16777216 ;  /* 0x4b8000000f0f9820 */ /* 0x000fe40000400000 */
[----:B-1----:R-:W-:-:S02]  /*45c0*/  FMUL R10, R6, R71 ;  /* 0x00000047060a7220 */ /* 0x002fc40000400000 */
[C---:B------:R-:W-:Y:S02]  /*45d0*/  FMUL R11, R6.reuse, R70 ;  /* 0x00000046060b7220 */ /* 0x040fe40000400000 */
[C---:B------:R-:W-:Y:S02]  /*45e0*/  FMUL R13, R6.reuse, R159 ;  /* 0x0000009f060d7220 */ /* 0x040fe40000400000 */
[C---:B------:R-:W-:Y:S02]  /*45f0*/  FMUL R14, R6.reuse, R158 ;  /* 0x0000009e060e7220 */ /* 0x040fe40000400000 */
[----:B------:R-:W-:Y:S01]  /*4600*/  FMUL R17, R6, R155 ;  /* 0x0000009b06117220 */ /* 0x000fe20000400000 */
[----:B------:R-:W-:Y:S01]  /*4610*/  F2FP.PACK_AB R55, R10, R13 ;  /* 0x0000000d0a37723e */ /* 0x000fe200000000ff */
[C---:B------:R-:W-:Y:S02]  /*4620*/  FMUL R18, R6.reuse, R154 ;  /* 0x0000009a06127220 */ /* 0x040fe40000400000 */
[----:B------:R-:W-:-:S02]  /*4630*/  FMUL R24, R6, R143 ;  /* 0x0000008f06187220 */ /* 0x000fc40000400000 */
[C---:B------:R-:W-:Y:S02]  /*4640*/  FMUL R23, R6.reuse, R142 ;  /* 0x0000008e06177220 */ /* 0x040fe40000400000 */
[C---:B------:R-:W-:Y:S01]  /*4650*/  FMUL R27, R6.reuse, R135 ;  /* 0x00000087061b7220 */ /* 0x040fe20000400000 */
[----:B------:R-:W-:Y:S01]  /*4660*/  F2FP.PACK_AB R54, R17, R24 ;  /* 0x000000181136723e */ /* 0x000fe200000000ff */
[C---:B------:R-:W-:Y:S02]  /*4670*/  FMUL R28, R6.reuse, R134 ;  /* 0x00000086061c7220 */ /* 0x040fe40000400000 */
[C---:B------:R-:W-:Y:S02]  /*4680*/  FMUL R32, R6.reuse, R131 ;  /* 0x0000008306207220 */ /* 0x040fe40000400000 */
[C---:B------:R-:W-:Y:S02]  /*4690*/  FMUL R31, R6.reuse, R130 ;  /* 0x00000082061f7220 */ /* 0x040fe40000400000 */
[C---:B------:R-:W-:Y:S01]  /*46a0*/  FMUL R35, R6.reuse, R123 ;  /* 0x0000007b06237220 */ /* 0x040fe20000400000 */
[----:B------:R-:W-:Y:S01]  /*46b0*/  F2FP.PACK_AB R53, R27, R32 ;  /* 0x000000201b35723e */ /* 0x000fe200000000ff */
[----:B------:R-:W-:-:S02]  /*46c0*/  FMUL R36, R6, R122 ;  /* 0x0000007a06247220 */ /* 0x000fc40000400000 */
[C---:B------:R-:W-:Y:S02]  /*46d0*/  FMUL R40, R6.reuse, R115 ;  /* 0x0000007306287220 */ /* 0x040fe40000400000 */
[----:B------:R-:W-:Y:S02]  /*46e0*/  FMUL R39, R6, R114 ;  /* 0x0000007206277220 */ /* 0x000fe40000400000 */
[----:B------:R-:W0:Y:S01]  /*46f0*/  MUFU.RCP R6, R15 ;  /* 0x0000000f00067308 */ /* 0x000e220000001000 */
[----:B------:R-:W-:Y:S01]  /*4700*/  @P2 FMUL R153, R153, 0.25 ;  /* 0x3e80000099992820 */ /* 0x000fe20000400000 */
[----:B------:R-:W-:Y:S01]  /*4710*/  F2FP.PACK_AB R52, R35, R40 ;  /* 0x000000282334723e */ /* 0x000fe200000000ff */
[----:B------:R-:W-:Y:S01]  /*4720*/  @P2 FMUL R141, R141, 0.25 ;  /* 0x3e8000008d8d2820 */ /* 0x000fe20000400000 */
[----:B------:R-:W-:Y:S01]  /*4730*/  F2FP.PACK_AB R36, R36, R39 ;  /* 0x000000272424723e */ /* 0x000fe200000000ff */
[----:B------:R-:W-:Y:S01]  /*4740*/  @!P1 FMUL R153, R153, 16777216 ;  /* 0x4b80000099999820 */ /* 0x000fe20000400000 */
[----:B------:R-:W-:Y:S01]  /*4750*/  F2FP.PACK_AB R39, R11, R14 ;  /* 0x0000000e0b27723e */ /* 0x000fe200000000ff */
[----:B------:R-:W-:Y:S01]  /*4760*/  @!P1 FMUL R141, R141, 16777216 ;  /* 0x4b8000008d8d9820 */ /* 0x000fe20000400000 */
[----:B------:R-:W-:Y:S01]  /*4770*/  STS.128 [R43+0x480], R52 ;  /* 0x000480342b007388 */ /* 0x000fe20000000c00 */
[----:B------:R-:W-:-:S02]  /*4780*/  @P2 FMUL R69, R69, 0.25 ;  /* 0x3e80000045452820 */ /* 0x000fc40000400000 */
[----:B------:R-:W-:Y:S02]  /*4790*/  @P2 FMUL R68, R68, 0.25 ;  /* 0x3e80000044442820 */ /* 0x000fe40000400000 */
[----:B------:R-:W-:Y:S02]  /*47a0*/  @P2 FMUL R157, R157, 0.25 ;  /* 0x3e8000009d9d2820 */ /* 0x000fe40000400000 */
[----:B------:R-:W-:Y:S02]  /*47b0*/  @P2 FMUL R156, R156, 0.25 ;  /* 0x3e8000009c9c2820 */ /* 0x000fe40000400000 */
[C---:B0-----:R-:W-:Y:S02]  /*47c0*/  FMUL R19, R6.reuse, R153 ;  /* 0x0000009906137220 */ /* 0x041fe40000400000 */
[----:B------:R-:W-:Y:S02]  /*47d0*/  FMUL R26, R6, R141 ;  /* 0x0000008d061a7220 */ /* 0x000fe40000400000 */
[----:B------:R-:W-:-:S02]  /*47e0*/  @P2 FMUL R152, R152, 0.25 ;  /* 0x3e80000098982820 */ /* 0x000fc40000400000 */
[----:B------:R-:W-:Y:S01]  /*47f0*/  @P2 FMUL R140, R140, 0.25 ;  /* 0x3e8000008c8c2820 */ /* 0x000fe20000400000 */
[----:B------:R-:W-:Y:S01]  /*4800*/  F2FP.PACK_AB R50, R19, R26 ;  /* 0x0000001a1332723e */ /* 0x000fe200000000ff */
[----:B------:R-:W-:Y:S02]  /*4810*/  @P2 FMUL R133, R133, 0.25 ;  /* 0x3e80000085852820 */ /* 0x000fe40000400000 */
[----:B------:R-:W-:Y:S02]  /*4820*/  @P2 FMUL R132, R132, 0.25 ;  /* 0x3e80000084842820 */ /* 0x000fe40000400000 */
[----:B------:R-:W-:Y:S02]  /*4830*/  @P2 FMUL R129, R129, 0.25 ;  /* 0x3e80000081812820 */ /* 0x000fe40000400000 */
[----:B------:R-:W-:Y:S02]  /*4840*/  @P2 FMUL R128, R128, 0.25 ;  /* 0x3e80000080802820 */ /* 0x000fe40000400000 */
[----:B------:R-:W-:-:S02]  /*4850*/  @P2 FMUL R121, R121, 0.25 ;  /* 0x3e80000079792820 */ /* 0x000fc40000400000 */
[----:B------:R-:W-:Y:S02]  /*4860*/  @P2 FMUL R120, R120, 0.25 ;  /* 0x3e80000078782820 */ /* 0x000fe40000400000 */
[----:B------:R-:W-:Y:S02]  /*4870*/  @P2 FMUL R113, R113, 0.25 ;  /* 0x3e80000071712820 */ /* 0x000fe40000400000 */
[----:B------:R-:W-:Y:S01]  /*4880*/  @P2 FMUL R112, R112, 0.25 ;  /* 0x3e80000070702820 */ /* 0x000fe20000400000 */
[----:B------:R-:W-:Y:S01]  /*4890*/  ISETP.GE.U32.AND P2, PT, R56, 0x7f800000, PT ;  /* 0x7f8000003800780c */ /* 0x000fe20003f46070 */
        /* <DEDUP_REMOVED lines=13> */
[----:B------:R-:W-:Y:S01]  /*4970*/  @!P1 FMUL R112, R112, 16777216 ;  /* 0x4b80000070709820 */ /* 0x000fe20000400000 */
[----:B------:R-:W-:Y:S01]  /*4980*/  FSETP.NEU.AND P1, PT, R56, RZ, PT ;  /* 0x000000ff3800720b */ /* 0x000fe20003f2d000 */
[----:B------:R-:W-:-:S02]  /*4990*/  IMAD.MOV.U32 R19, RZ, RZ, 0x3dc6b27f ;  /* 0x3dc6b27fff137424 */ /* 0x000fc400078e00ff */
[----:B------:R-:W-:Y:S02]  /*49a0*/  FADD R5, R5, -1 ;  /* 0xbf80000005057421 */ /* 0x000fe40000000000 */
[----:B------:R-:W-:Y:S02]  /*49b0*/  FFMA.FTZ R4, R7, 1.1920928955078125e-07, R4 ;  /* 0x3400000007047823 */ /* 0x000fe40000010004 */
[C---:B------:R-:W-:Y:S02]  /*49c0*/  FMUL R7, R6.reuse, R69 ;  /* 0x0000004506077220 */ /* 0x040fe40000400000 */
[C---:B------:R-:W-:Y:S02]  /*49d0*/  FMUL R12, R6.reuse, R68 ;  /* 0x00000044060c7220 */ /* 0x040fe40000400000 */
[C---:B------:R-:W-:Y:S02]  /*49e0*/  FMUL R16, R6.reuse, R157 ;  /* 0x0000009d06107220 */ /* 0x040fe40000400000 */
[----:B------:R-:W-:-:S02]  /*49f0*/  FMUL R15, R6, R156 ;  /* 0x0000009c060f7220 */ /* 0x000fc40000400000 */
[C---:B------:R-:W-:Y:S01]  /*4a00*/  FMUL R22, R6.reuse, R152 ;  /* 0x0000009806167220 */ /* 0x040fe20000400000 */
[----:B------:R-:W-:Y:S01]  /*4a10*/  F2FP.PACK_AB R51, R7, R16 ;  /* 0x000000100733723e */ /* 0x000fe200000000ff */
[----:B------:R-:W-:Y:S01]  /*4a20*/  FMUL R29, R6, R133 ;  /* 0x00000085061d7220 */ /* 0x000fe20000400000 */
[----:B------:R-:W-:Y:S01]  /*4a30*/  F2FP.PACK_AB R47, R12, R15 ;  /* 0x0000000f0c2f723e */ /* 0x000fe200000000ff */
[C---:B------:R-:W-:Y:S02]  /*4a40*/  FMUL R30, R6.reuse, R132 ;  /* 0x00000084061e7220 */ /* 0x040fe40000400000 */
[C---:B------:R-:W-:Y:S02]  /*4a50*/  FMUL R37, R6.reuse, R121 ;  /* 0x0000007906257220 */ /* 0x040fe40000400000 */
[C---:B------:R-:W-:Y:S02]  /*4a60*/  FMUL R38, R6.reuse, R120 ;  /* 0x0000007806267220 */ /* 0x040fe40000400000 */
[----:B------:R-:W-:-:S02]  /*4a70*/  FMUL R41, R6, R112 ;  /* 0x0000007006297220 */ /* 0x000fc40000400000 */
[C---:B------:R-:W-:Y:S02]  /*4a80*/  FMUL R42, R6.reuse, R113 ;  /* 0x00000071062a7220 */ /* 0x040fe40000400000 */
[----:B------:R-:W-:Y:S01]  /*4a90*/  FMUL R33, R6, R128 ;  /* 0x0000008006217220 */ /* 0x000fe20000400000 */
[----:B------:R-:W-:Y:S01]  /*4aa0*/  F2FP.PACK_AB R44, R38, R41 ;  /* 0x00000029262c723e */ /* 0x000fe200000000ff */
[C---:B------:R-:W-:Y:S01]  /*4ab0*/  FMUL R34, R6.reuse, R129 ;  /* 0x0000008106227220 */ /* 0x040fe20000400000 */
[----:B------:R-:W-:Y:S01]  /*4ac0*/  F2FP.PACK_AB R48, R37, R42 ;  /* 0x0000002a2530723e */ /* 0x000fe200000000ff */
[----:B------:R-:W-:Y:S01]  /*4ad0*/  FMUL R25, R6, R140 ;  /* 0x0000008c06197220 */ /* 0x000fe20000400000 */
[----:B------:R-:W-:Y:S01]  /*4ae0*/  F2FP.PACK_AB R45, R30, R33 ;  /* 0x000000211e2d723e */ /* 0x000fe200000000ff */
[----:B------:R-:W-:Y:S01]  /*4af0*/  FFMA.FTZ R6, R5, R19, -0.16845393180847167969 ;  /* 0xbe2c7f3005067423 */ /* 0x000fe20000010013 */
[----:B------:R-:W-:Y:S01]  /*4b00*/  F2FP.PACK_AB R49, R29, R34 ;  /* 0x000000221d31723e */ /* 0x000fe200000000ff */
[----:B------:R-:W-:Y:S01]  /*4b10*/  IMAD R12, R86, 0x2, R251 ;  /* 0x00000002560c7824 */ /* 0x000fe200078e02fb */
[----:B------:R-:W-:Y:S01]  /*4b20*/  F2FP.PACK_AB R46, R22, R25 ;  /* 0x00000019162e723e */ /* 0x000fe200000000ff */
[C---:B------:R-:W-:Y:S01]  /*4b30*/  FFMA.FTZ R6, R5.reuse, R6, 0.1716887056827545166 ;  /* 0x3e2fcf2a05067423 */ /* 0x040fe20000010006 */
[----:B------:R-:W-:Y:S01]  /*4b40*/  F2FP.PACK_AB R37, R28, R31 ;  /* 0x0000001f1c25723e */ /* 0x000fe200000000ff */
[----:B------:R-:W-:Y:S01]  /*4b50*/  FADD R8, R8, -1 ;  /* 0xbf80000008087421 */ /* 0x000fe20000000000 */
[----:B------:R-:W-:Y:S01]  /*4b60*/  LEA R11, R86, R12, 0x1 ;  /* 0x0000000c560b7211 */ /* 0x000fe200078e08ff */
[C---:B------:R-:W-:Y:S01]  /*4b70*/  FFMA.FTZ R6, R5.reuse, R6, -0.17900948226451873779 ;  /* 0xbe374e4305067423 */ /* 0x040fe20000010006 */
[----:B------:R-:W-:Y:S01]  /*4b80*/  F2FP.PACK_AB R38, R18, R23 ;  /* 0x000000171226723e */ /* 0x000fe200000000ff */
[----:B------:R-:W-:Y:S01]  /*4b90*/  FFMA.FTZ R7, R8, R19, -0.16845393180847167969 ;  /* 0xbe2c7f3008077423 */ /* 0x000fe20000010013 */
[----:B------:R-:W-:Y:S01]  /*4ba0*/  STS.128 [R43], R44 ;  /* 0x0000002c2b007388 */ /* 0x000fe20000000c00 */
[C---:B------:R-:W-:Y:S01]  /*4bb0*/  FFMA.FTZ R6, R5.reuse, R6, 0.20512372255325317383 ;  /* 0x3e520bf405067423 */ /* 0x040fe20000010006 */
[----:B------:R-:W-:Y:S01]  /*4bc0*/  LEA R24, P4, R12, R20, 0x1 ;  /* 0x000000140c187211 */ /* 0x000fe200078808ff */
[----:B------:R-:W-:Y:S01]  /*4bd0*/  IMAD R10, R86, 0x2, R11 ;  /* 0x00000002560a7824 */ /* 0x000fe200078e020b */
[----:B------:R0:W-:Y:S01]  /*4be0*/  STS.128 [R43+0x400], R48 ;  /* 0x000400302b007388 */ /* 0x0001e20000000c00 */
[----:B------:R-:W-:Y:S01]  /*4bf0*/  FFMA.FTZ R6, R5, R6, -0.24046532809734344482 ;  /* 0xbe763c8b05067423 */ /* 0x000fe20000010006 */
[----:B------:R-:W-:Y:S01]  /*4c00*/  LEA R26, P5, R11, R20, 0x1 ;  /* 0x000000140b1a7211 */ /* 0x000fe200078a08ff */
[----:B------:R-:W-:Y:S01]  /*4c10*/  FFMA.FTZ R7, R8, R7, 0.1716887056827545166 ;  /* 0x3e2fcf2a08077423 */ /* 0x000fe20000010007 */
[----:B------:R-:W-:Y:S01]  /*4c20*/  LEA R13, R86, R10, 0x1 ;  /* 0x0000000a560d7211 */ /* 0x000fe200078e08ff */
[C---:B------:R-:W-:Y:S01]  /*4c30*/  FFMA.FTZ R6, R5.reuse, R6, 0.28857114911079406738 ;  /* 0x3e93bf9905067423 */ /* 0x040fe20000010006 */
[----:B------:R1:W-:Y:S01]  /*4c40*/  STS.128 [R43+0x80], R36 ;  /* 0x000080242b007388 */ /* 0x0003e20000000c00 */
[----:B------:R-:W-:Y:S01]  /*4c50*/  FFMA.FTZ R7, R8, R7, -0.17900948226451873779 ;  /* 0xbe374e4308077423 */ /* 0x000fe20000010007 */
[-C--:B------:R-:W-:Y:S01]  /*4c60*/  LEA.HI.X.SX32 R25, R12, R21.reuse, 0x1, P4 ;  /* 0x000000150c197211 */ /* 0x080fe200020f0eff */
[----:B------:R-:W-:Y:S01]  /*4c70*/  FFMA.FTZ R6, R5, R6, -0.36067417263984680176 ;  /* 0xbeb8aa4905067423 */ /* 0x000fe20000010006 */
[----:B------:R-:W-:Y:S01]  /*4c80*/  BAR.SYNC.DEFER_BLOCKING 0x0 ;  /* 0x0000000000007b1d */ /* 0x000fe20000010000 */
[----:B------:R-:W-:Y:S01]  /*4c90*/  IMAD R14, R86, 0x2, R13 ;  /* 0x00000002560e7824 */ /* 0x000fe200078e020d */
[----:B------:R-:W-:Y:S01]  /*4ca0*/  LEA.HI.X.SX32 R27, R11, R21, 0x1, P5 ;  /* 0x000000150b1b7211 */ /* 0x000fe200028f0eff */
[----:B------:R-:W-:-:S02]  /*4cb0*/  FFMA.FTZ R6, R5, R6, 0.48089820146560668945 ;  /* 0x3ef6384a05067423 */ /* 0x000fc40000010006 */
[----:B------:R-:W-:Y:S01]  /*4cc0*/  FFMA.FTZ R7, R8, R7, 0.20512372255325317383 ;  /* 0x3e520bf408077423 */ /* 0x000fe20000010007 */
[----:B------:R-:W-:Y:S01]  /*4cd0*/  LEA R15, R86, R14, 0x1 ;  /* 0x0000000e560f7211 */ /* 0x000fe200078e08ff */
[C---:B------:R-:W-:Y:S01]  /*4ce0*/  FFMA.FTZ R6, R5.reuse, R6, -0.72134751081466674805 ;  /* 0xbf38aa3b05067423 */ /* 0x040fe20000010006 */
[----:B------:R-:W-:Y:S01]  /*4cf0*/  LEA R32, P4, R14, R20, 0x1 ;  /* 0x000000140e207211 */ /* 0x000fe200078808ff */
[----:B------:R-:W-:Y:S01]  /*4d00*/  FFMA.FTZ R7, R8, R7, -0.24046532809734344482 ;  /* 0xbe763c8b08077423 */ /* 0x000fe20000010007 */
[----:B0-----:R-:W-:Y:S01]  /*4d10*/  LOP3.LUT R48, R252, 0x20, RZ, 0x3c, !PT ;  /* 0x00000020fc307812 */ /* 0x001fe200078e3cff */
[----:B------:R-:W-:Y:S01]  /*4d20*/  FMUL R6, R5, R6 ;  /* 0x0000000605067220 */ /* 0x000fe20000400000 */
[----:B------:R-:W-:Y:S01]  /*4d30*/  LEA R34, P5, R15, R20, 0x1 ;  /* 0x000000140f227211 */ /* 0x000fe200078a08ff */
[----:B------:R-:W-:Y:S01]  /*4d40*/  FFMA.FTZ R7, R8, R7, 0.28857114911079406738 ;  /* 0x3e93bf9908077423 */ /* 0x000fe20000010007 */
[-C--:B------:R-:W-:Y:S01]  /*4d50*/  LEA.HI.X.SX32 R33, R14, R21.reuse, 0x1, P4 ;  /* 0x000000150e217211 */ /* 0x080fe200020f0eff */
[----:B------:R-:W-:Y:S01]  /*4d60*/  FMUL R6, R5, R6 ;  /* 0x0000000605067220 */ /* 0x000fe20000400000 */
[----:B------:R-:W-:Y:S01]  /*4d70*/  LEA.HI.X.SX32 R35, R15, R21, 0x1, P5 ;  /* 0x000000150f237211 */ /* 0x000fe200028f0eff */
[----:B------:R-:W-:-:S02]  /*4d80*/  FFMA.FTZ R7, R8, R7, -0.36067417263984680176 ;  /* 0xbeb8aa4908077423 */ /* 0x000fc40000010007 */
[----:B------:R-:W-:Y:S02]  /*4d90*/  FFMA.FTZ R5, R5, 1.4426950216293334961, R6 ;  /* 0x3fb8aa3b05057823 */ /* 0x000fe40000010006 */
[----:B------:R-:W-:Y:S02]  /*4da0*/  IMAD R6, R86, 0x2, R15 ;  /* 0x0000000256067824 */ /* 0x000fe400078e020f */
[----:B------:R-:W-:Y:S01]  /*4db0*/  FADD R84, R4, R5 ;  /* 0x0000000504547221 */ /* 0x000fe20000000000 */
[----:B------:R-:W-:Y:S01]  /*4dc0*/  @P2 MOV R5, 0x7f800000 ;  /* 0x7f80000000052802 */ /* 0x000fe20000000f00 */
[----:B------:R-:W-:Y:S01]  /*4dd0*/  IMAD R4, R86, 0x2, R6 ;  /* 0x0000000256047824 */ /* 0x000fe200078e0206 */
[----:B------:R-:W0:Y:S01]  /*4de0*/  LDS.128 R16, [R252] ;  /* 0x00000000fc107984 */ /* 0x000e220000000c00 */
[----:B------:R-:W-:Y:S02]  /*4df0*/  FFMA.FTZ R7, R8, R7, 0.48089820146560668945 ;  /* 0x3ef6384a08077423 */ /* 0x000fe40000010007 */
[----:B------:R-:W-:Y:S01]  /*4e00*/  IMAD R41, R86, 0x2, R4 ;  /* 0x0000000256297824 */ /* 0x000fe200078e0204 */
[----:B-1----:R-:W-:Y:S01]  /*4e10*/  LEA R38, P4, R4, R20, 0x1 ;  /* 0x0000001404267211 */ /* 0x002fe200078808ff */
[----:B------:R-:W-:-:S02]  /*4e20*/  FFMA.FTZ R7, R8, R7, -0.72134751081466674805 ;  /* 0xbf38aa3b08077423 */ /* 0x000fc40000010007 */
[----:B------:R-:W-:Y:S01]  /*4e30*/  @P2 FFMA.FTZ R84, R56, R5, +INF ;  /* 0x7f80000038542423 */ /* 0x000fe20000010005 */
[----:B------:R-:W-:Y:S01]  /*4e40*/  LEA R43, R86, R41, 0x1 ;  /* 0x00000029562b7211 */ /* 0x000fe200078e08ff */
[----:B------:R-:W-:Y:S01]  /*4e50*/  FMUL R7, R8, R7 ;  /* 0x0000000708077220 */ /* 0x000fe20000400000 */
[----:B------:R-:W-:Y:S02]  /*4e60*/  FSETP.NEU.AND P2, PT, R57, RZ, PT ;  /* 0x000000ff3900720b */ /* 0x000fe40003f4d000 */
[----:B------:R-:W-:Y:S01]  /*4e70*/  LOP3.LUT R5, R252, 0x60, RZ, 0x3c, !PT ;  /* 0x00000060fc057812 */ /* 0x000fe200078e3cff */
[----:B------:R-:W-:Y:S01]  /*4e80*/  IMAD R45, R86, 0x2, R43 ;  /* 0x00000002562d7824 */ /* 0x000fe200078e022b */
[----:B------:R-:W-:Y:S01]  /*4e90*/  LEA.HI.X.SX32 R39, R4, R21, 0x1, P4 ;  /* 0x0000001504277211 */ /* 0x000fe200020f0eff */
[----:B------:R-:W-:Y:S01]  /*4ea0*/  FMUL R7, R8, R7 ;  /* 0x0000000708077220 */ /* 0x000fe20000400000 */
[----:B------:R-:W-:Y:S02]  /*4eb0*/  FSEL R84, R84, -INF , P1 ;  /* 0xff80000054547808 */ /* 0x000fe40000800000 */
[----:B------:R-:W-:Y:S01]  /*4ec0*/  LEA R47, R86, R45, 0x1 ;  /* 0x0000002d562f7211 */ /* 0x000fe200078e08ff */
[----:B------:R-:W-:Y:S01]  /*4ed0*/  FFMA.FTZ R8, R8, 1.4426950216293334961, R7 ;  /* 0x3fb8aa3b08087823 */ /* 0x000fe20000010007 */
[-C--:B------:R-:W-:Y:S01]  /*4ee0*/  LEA R44, P4, R45, R20.reuse, 0x1 ;  /* 0x000000142d2c7211 */ /* 0x080fe200078808ff */
[----:B------:R-:W-:Y:S01]  /*4ef0*/  FFMA R84, R84, 0.69314718246459960938, R3 ;  /* 0x3f31721854547823 */ /* 0x000fe20000000003 */
[----:B------:R-:W-:Y:S01]  /*4f00*/  LEA R46, P5, R47, R20, 0x1 ;  /* 0x000000142f2e7211 */ /* 0x000fe200078a08ff */
[----:B------:R-:W-:Y:S01]  /*4f10*/  IMAD R49, R86, 0x2, R47 ;  /* 0x0000000256317824 */ /* 0x000fe200078e022f */
[----:B------:R-:W-:Y:S01]  /*4f20*/  LEA.HI.X.SX32 R45, R45, R21, 0x1, P4 ;  /* 0x000000152d2d7211 */ /* 0x000fe200020f0eff */
[----:B------:R-:W-:Y:S01]  /*4f30*/  FADD R85, R9, R8 ;  /* 0x0000000809557221 */ /* 0x000fe20000000000 */
[----:B------:R-:W-:-:S02]  /*4f40*/  @P3 MOV R8, 0x7f800000 ;  /* 0x7f80000000083802 */ /* 0x000fc40000000f00 */
[C---:B------:R-:W-:Y:S02]  /*4f50*/  LEA R51, R86.reuse, R49, 0x1 ;  /* 0x0000003156337211 */ /* 0x040fe400078e08ff */
[-C--:B------:R-:W-:Y:S01]  /*4f60*/  LEA.HI.X.SX32 R47, R47, R21.reuse, 0x1, P5 ;  /* 0x000000152f2f7211 */ /* 0x080fe200028f0eff */
[----:B------:R-:W-:Y:S01]  /*4f70*/  @P3 FFMA.FTZ R85, R57, R8, +INF ;  /* 0x7f80000039553423 */ /* 0x000fe20000010008 */
[C---:B------:R-:W-:Y:S01]  /*4f80*/  LEA R22, P3, R251.reuse, R20, 0x1 ;  /* 0x00000014fb167211 */ /* 0x040fe200078608ff */
[----:B------:R-:W-:Y:S01]  /*4f90*/  IMAD R53, R86, 0x2, R51 ;  /* 0x0000000256357824 */ /* 0x000fe200078e0233 */
[----:B------:R-:W-:Y:S02]  /*4fa0*/  LOP3.LUT R8, R252, 0x40, RZ, 0x3c, !PT ;  /* 0x00000040fc087812 */ /* 0x000fe400078e3cff */
[----:B------:R-:W-:Y:S02]  /*4fb0*/  LEA.HI.X.SX32 R23, R251, R21, 0x1, P3 ;  /* 0x00000015fb177211 */ /* 0x000fe400018f0eff */
[----:B------:R-:W-:-:S02]  /*4fc0*/  LEA R55, R86, R53, 0x1 ;  /* 0x0000003556377211 */ /* 0x000fc400078e08ff */
[-C--:B------:R-:W-:Y:S01]  /*4fd0*/  LEA R28, P3, R10, R20.reuse, 0x1 ;  /* 0x000000140a1c7211 */ /* 0x080fe200078608ff */
[----:B0-----:R-:W-:Y:S01]  /*4fe0*/  STG.E.U16 [R22.64], R16 ;  /* 0x0000001016007986 */ /* 0x001fe2000c101504 */
[-C--:B------:R-:W-:Y:S01]  /*4ff0*/  LEA R50, P4, R51, R20.reuse, 0x1 ;  /* 0x0000001433327211 */ /* 0x080fe200078808ff */
[----:B------:R-:W-:Y:S01]  /*5000*/  IMAD R57, R86, 0x2, R55 ;  /* 0x0000000256397824 */ /* 0x000fe200078e0237 */
[----:B------:R-:W-:Y:S02]  /*5010*/  LEA.HI.X.SX32 R29, R10, R21, 0x1, P3 ;  /* 0x000000150a1d7211 */ /* 0x000fe400018f0eff */
[C---:B------:R-:W-:Y:S01]  /*5020*/  LEA R30, P3, R13.reuse, R20, 0x1 ;  /* 0x000000140d1e7211 */ /* 0x040fe200078608ff */
[----:B------:R-:W-:Y:S01]  /*5030*/  LDS.128 R8, [R8] ;  /* 0x0000000008087984 */ /* 0x000fe20000000c00 */
[----:B------:R-:W-:Y:S02]  /*5040*/  LEA R59, R86, R57, 0x1 ;  /* 0x00000039563b7211 */ /* 0x000fe400078e08ff */
[----:B------:R-:W-:-:S02]  /*5050*/  LEA.HI.X.SX32 R31, R13, R21, 0x1, P3 ;  /* 0x000000150d1f7211 */ /* 0x000fc400018f0eff */
[-C--:B------:R-:W-:Y:S01]  /*5060*/  LEA R36, P3, R6, R20.reuse, 0x1 ;  /* 0x0000001406247211 */ /* 0x080fe200078608ff */
[----:B------:R-:W-:Y:S01]  /*5070*/  IMAD R61, R86, 0x2, R59 ;  /* 0x00000002563d7824 */ /* 0x000fe200078e023b */
[----:B------:R0:W1:Y:S01]  /*5080*/  LDS.128 R12, [R48] ;  /* 0x00000000300c7984 */ /* 0x0000620000000c00 */
[-C--:B------:R-:W-:Y:S02]  /*5090*/  LEA R52, P5, R53, R20.reuse, 0x1 ;  /* 0x0000001435347211 */ /* 0x080fe400078a08ff */
[----:B------:R-:W-:Y:S02]  /*50a0*/  LEA.HI.X.SX32 R37, R6, R21, 0x1, P3 ;  /* 0x0000001506257211 */ /* 0x000fe400018f0eff */
[----:B------:R-:W2:Y:S01]  /*50b0*/  LDS.128 R4, [R5] ;  /* 0x0000000005047984 */ /* 0x000ea20000000c00 */
[----:B------:R-:W-:Y:S02]  /*50c0*/  LEA R63, R86, R61, 0x1 ;  /* 0x0000003d563f7211 */ /* 0x000fe400078e08ff */
[----:B------:R-:W-:-:S02]  /*50d0*/  LEA R40, P3, R41, R20, 0x1 ;  /* 0x0000001429287211 */ /* 0x000fc400078608ff */
[-C--:B------:R-:W-:Y:S01]  /*50e0*/  LEA.HI.X.SX32 R51, R51, R21.reuse, 0x1, P4 ;  /* 0x0000001533337211 */ /* 0x080fe200020f0eff */
[C---:B------:R-:W-:Y:S01]  /*50f0*/  IMAD R65, R86.reuse, 0x2, R63 ;  /* 0x0000000256417824 */ /* 0x040fe200078e023f */
[----:B------:R-:W-:Y:S02]  /*5100*/  LEA.HI.X.SX32 R41, R41, R21, 0x1, P3 ;  /* 0x0000001529297211 */ /* 0x000fe400018f0eff */
[CC--:B------:R-:W-:Y:S02]  /*5110*/  LEA R42, P3, R43.reuse, R20.reuse, 0x1 ;  /* 0x000000142b2a7211 */ /* 0x0c0fe400078608ff */
[C---:B------:R-:W-:Y:S02]  /*5120*/  LEA R67, R86.reuse, R65, 0x1 ;  /* 0x0000004156437211 */ /* 0x040fe400078e08ff */
[----:B------:R-:W-:Y:S02]  /*5130*/  LEA.HI.X.SX32 R43, R43, R21, 0x1, P3 ;  /* 0x000000152b2b7211 */ /* 0x000fe400018f0eff */
[----:B0-----:R-:W-:Y:S01]  /*5140*/  LEA R48, P3, R49, R20, 0x1 ;  /* 0x0000001431307211 */ /* 0x001fe200078608ff */
[----:B------:R-:W-:Y:S01]  /*5150*/  IMAD R69, R86, 0x2, R67 ;  /* 0x0000000256457824 */ /* 0x000fe200078e0243 */
[----:B------:R-:W-:-:S02]  /*5160*/  PRMT R23, R16, 0x7632, R23 ;  /* 0x0000763210177816 */ /* 0x000fc40000000017 */
[----:B------:R-:W-:Y:S02]  /*5170*/  LEA.HI.X.SX32 R49, R49, R21, 0x1, P3 ;  /* 0x0000001531317211 */ /* 0x000fe400018f0eff */
[C---:B------:R-:W-:Y:S02]  /*5180*/  LEA R71, R86.reuse, R69, 0x1 ;  /* 0x0000004556477211 */ /* 0x040fe400078e08ff */
[-C--:B------:R-:W-:Y:S02]  /*5190*/  LEA R54, P3, R55, R20.reuse, 0x1 ;  /* 0x0000001437367211 */ /* 0x080fe400078608ff */
[----:B------:R-:W-:Y:S01]  /*51a0*/  LEA.HI.X.SX32 R53, R53, R21, 0x1, P5 ;  /* 0x0000001535357211 */ /* 0x000fe200028f0eff */
[----:B------:R-:W-:Y:S01]  /*51b0*/  IMAD R73, R86, 0x2, R71 ;  /* 0x0000000256497824 */ /* 0x000fe200078e0247 */
[-C--:B------:R-:W-:Y:S02]  /*51c0*/  LEA R56, P4, R57, R20.reuse, 0x1 ;  /* 0x0000001439387211 */ /* 0x080fe400078808ff */
[----:B------:R-:W-:-:S02]  /*51d0*/  LEA R58, P5, R59, R20, 0x1 ;  /* 0x000000143b3a7211 */ /* 0x000fc400078a08ff */
[C---:B------:R-:W-:Y:S02]  /*51e0*/  LEA R75, R86.reuse, R73, 0x1 ;  /* 0x00000049564b7211 */ /* 0x040fe400078e08ff */
[-C--:B------:R-:W-:Y:S01]  /*51f0*/  LEA.HI.X.SX32 R55, R55, R21.reuse, 0x1, P3 ;  /* 0x0000001537377211 */ /* 0x080fe200018f0eff */
[----:B-1----:R0:W-:Y:S02]  /*5200*/  STG.E.U16 [R24.64], R12 ;  /* 0x0000000c18007986 */ /* 0x0021e4000c101504 */
[C---:B------:R-:W-:Y:S01]  /*5210*/  IMAD R77, R86.reuse, 0x2, R75 ;  /* 0x00000002564d7824 */ /* 0x040fe200078e024b */
[----:B------:R-:W-:Y:S01]  /*5220*/  LEA.HI.X.SX32 R57, R57, R21, 0x1, P4 ;  /* 0x0000001539397211 */ /* 0x000fe200020f0eff */
[----:B------:R1:W-:Y:S01]  /*5230*/  STG.E.U16 [R26.64], R8 ;  /* 0x000000081a007986 */ /* 0x0003e2000c101504 */
[----:B------:R-:W-:Y:S02]  /*5240*/  LEA R60, P3, R61, R20, 0x1 ;  /* 0x000000143d3c7211 */ /* 0x000fe400078608ff */
[----:B------:R-:W-:Y:S01]  /*5250*/  LEA R79, R86, R77, 0x1 ;  /* 0x0000004d564f7211 */ /* 0x000fe200078e08ff */
[----:B--2---:R2:W-:Y:S01]  /*5260*/  STG.E.U16 [R28.64], R4 ;  /* 0x000000041c007986 */ /* 0x0045e2000c101504 */
[----:B------:R-:W-:-:S02]  /*5270*/  LEA.HI.X.SX32 R59, R59, R21, 0x1, P5 ;  /* 0x000000153b3b7211 */ /* 0x000fc400028f0eff */
[-C--:B------:R-:W-:Y:S01]  /*5280*/  LEA R62, P4, R63, R20.reuse, 0x1 ;  /* 0x000000143f3e7211 */ /* 0x080fe200078808ff */
[----:B------:R3:W-:Y:S01]  /*5290*/  STG.E.U16 [R30.64], R23 ;  /* 0x000000171e007986 */ /* 0x0007e2000c101504 */
[----:B0-----:R-:W-:Y:S01]  /*52a0*/  PRMT R25, R12, 0x7632, R25 ;  /* 0x000076320c197816 */ /* 0x001fe20000000019 */
[----:B------:R-:W-:Y:S01]  /*52b0*/  IMAD R81, R86, 0x2, R79 ;  /* 0x0000000256517824 */ /* 0x000fe200078e024f */
[----:B------:R-:W-:Y:S02]  /*52c0*/  LEA R64, P5, R65, R20, 0x1 ;  /* 0x0000001441407211 */ /* 0x000fe400078a08ff */
[----:B-1----:R-:W-:Y:S01]  /*52d0*/  PRMT R27, R8, 0x7632, R27 ;  /* 0x00007632081b7816 */ /* 0x002fe2000000001b */
[----:B------:R0:W-:Y:S01]  /*52e0*/  STG.E.U16 [R32.64], R25 ;  /* 0x0000001920007986 */ /* 0x0001e2000c101504 */
[----:B------:R-:W-:Y:S02]  /*52f0*/  LEA.HI.X.SX32 R61, R61, R21, 0x1, P3 ;  /* 0x000000153d3d7211 */ /* 0x000fe400018f0eff */
[----:B--2---:R-:W-:Y:S01]  /*5300*/  PRMT R29, R4, 0x7632, R29 ;  /* 0x00007632041d7816 */ /* 0x004fe2000000001d */
[----:B------:R1:W-:Y:S01]  /*5310*/  STG.E.U16 [R34.64], R27 ;  /* 0x0000001b22007986 */ /* 0x0003e2000c101504 */
[----:B------:R-:W-:-:S02]  /*5320*/  PRMT R4, R17, 0x7632, R4 ;  /* 0x0000763211047816 */ /* 0x000fc40000000004 */
[----:B------:R-:W-:Y:S01]  /*5330*/  PRMT R24, R13, 0x7632, R24 ;  /* 0x000076320d187816 */ /* 0x000fe20000000018 */
[----:B------:R-:W-:Y:S01]  /*5340*/  STG.E.U16 [R36.64], R29 ;  /* 0x0000001d24007986 */ /* 0x000fe2000c101504 */
[-C--:B------:R-:W-:Y:S02]  /*5350*/  LEA.HI.X.SX32 R63, R63, R21.reuse, 0x1, P4 ;  /* 0x000000153f3f7211 */ /* 0x080fe400020f0eff */
[-C--:B------:R-:W-:Y:S01]  /*5360*/  LEA R66, P3, R67, R20.reuse, 0x1 ;  /* 0x0000001443427211 */ /* 0x080fe200078608ff */
[----:B------:R2:W-:Y:S01]  /*5370*/  STG.E.U16 [R38.64], R17 ;  /* 0x0000001126007986 */ /* 0x0005e2000c101504 */
[----:B------:R-:W-:Y:S02]  /*5380*/  PRMT R8, R9, 0x7632, R8 ;  /* 0x0000763209087816 */ /* 0x000fe40000000008 */
[----:B------:R-:W-:Y:S01]  /*5390*/  LEA.HI.X.SX32 R65, R65, R21, 0x1, P5 ;  /* 0x0000001541417211 */ /* 0x000fe200028f0eff */
[----:B------:R4:W-:Y:S01]  /*53a0*/  STG.E.U16 [R40.64], R13 ;  /* 0x0000000d28007986 */ /* 0x0009e2000c101504 */
[----:B------:R-:W-:-:S02]  /*53b0*/  LEA R68, P4, R69, R20, 0x1 ;  /* 0x0000001445447211 */ /* 0x000fc400078808ff */
[----:B------:R-:W-:Y:S01]  /*53c0*/  PRMT R26, R5, 0x7632, R26 ;  /* 0x00007632051a7816 */ /* 0x000fe2000000001a */
[----:B------:R-:W-:Y:S01]  /*53d0*/  STG.E.U16 [R42.64], R9 ;  /* 0x000000092a007986 */ /* 0x000fe2000c101504 */
[-C--:B------:R-:W-:Y:S02]  /*53e0*/  LEA R70, P5, R71, R20.reuse, 0x1 ;  /* 0x0000001447467211 */ /* 0x080fe400078a08ff */
[C---:B------:R-:W-:Y:S01]  /*53f0*/  LEA R83, R86.reuse, R81, 0x1 ;  /* 0x0000005156537211 */ /* 0x040fe200078e08ff */
[----:B------:R-:W-:Y:S01]  /*5400*/  STG.E.U16 [R44.64], R5 ;  /* 0x000000052c007986 */ /* 0x000fe2000c101504 */
[-C--:B------:R-:W-:Y:S02]  /*5410*/  LEA.HI.X.SX32 R67, R67, R21.reuse, 0x1, P3 ;  /* 0x0000001543437211 */ /* 0x080fe400018f0eff */
[-C--:B------:R-:W-:Y:S01]  /*5420*/  LEA.HI.X.SX32 R69, R69, R21.reuse, 0x1, P4 ;  /* 0x0000001545457211 */ /* 0x080fe200020f0eff */
[----:B------:R-:W-:Y:S01]  /*5430*/  STG.E.U16 [R46.64], R4 ;  /* 0x000000042e007986 */ /* 0x000fe2000c101504 */
[-C--:B------:R-:W-:Y:S01]  /*5440*/  LEA R72, P3, R73, R20.reuse, 0x1 ;  /* 0x0000001449487211 */ /* 0x080fe200078608ff */
[----:B------:R-:W-:Y:S01]  /*5450*/  IMAD R86, R86, 0x2, R83 ;  /* 0x0000000256567824 */ /* 0x000fe200078e0253 */
[----:B------:R-:W-:Y:S01]  /*5460*/  LEA.HI.X.SX32 R71, R71, R21, 0x1, P5 ;  /* 0x0000001547477211 */ /* 0x000fe200028f0eff */
[----:B------:R-:W-:Y:S01]  /*5470*/  STG.E.U16 [R48.64], R24 ;  /* 0x0000001830007986 */ /* 0x000fe2000c101504 */
[----:B------:R-:W-:-:S02]  /*5480*/  LEA R74, P4, R75, R20, 0x1 ;  /* 0x000000144b4a7211 */ /* 0x000fc400078808ff */
[----:B---3--:R-:W-:Y:S01]  /*5490*/  PRMT R31, R18, 0x7632, R31 ;  /* 0x00007632121f7816 */ /* 0x008fe2000000001f */
[----:B------:R-:W-:Y:S01]  /*54a0*/  STG.E.U16 [R50.64], R8 ;  /* 0x0000000832007986 */ /* 0x000fe2000c101504 */
[----:B------:R-:W-:Y:S02]  /*54b0*/  LEA R76, P5, R77, R20, 0x1 ;  /* 0x000000144d4c7211 */ /* 0x000fe400078a08ff */
[----:B0-----:R-:W-:Y:S01]  /*54c0*/  PRMT R32, R14, 0x7632, R32 ;  /* 0x000076320e207816 */ /* 0x001fe20000000020 */
[----:B------:R-:W-:Y:S01]  /*54d0*/  STG.E.U16 [R52.64], R26 ;  /* 0x0000001a34007986 */ /* 0x000fe2000c101504 */
[----:B------:R-:W-:Y:S02]  /*54e0*/  PRMT R33, R10, 0x7632, R33 ;  /* 0x000076320a217816 */ /* 0x000fe40000000021 */
[----:B------:R-:W-:Y:S01]  /*54f0*/  LEA.HI.X.SX32 R73, R73, R21, 0x1, P3 ;  /* 0x0000001549497211 */ /* 0x000fe200018f0eff */
[----:B------:R-:W-:Y:S01]  /*5500*/  STG.E.U16 [R54.64], R18 ;  /* 0x0000001236007986 */ /* 0x000fe2000c101504 */
[----:B-1----:R-:W-:-:S02]  /*5510*/  PRMT R34, R6, 0x7632, R34 ;  /* 0x0000763206227816 */ /* 0x002fc40000000022 */
[-C--:B------:R-:W-:Y:S01]  /*5520*/  LEA.HI.X.SX32 R75, R75, R21.reuse, 0x1, P4 ;  /* 0x000000154b4b7211 */ /* 0x080fe200020f0eff */
[----:B------:R-:W-:Y:S01]  /*5530*/  STG.E.U16 [R56.64], R14 ;  /* 0x0000000e38007986 */ /* 0x000fe2000c101504 */
[-C--:B------:R-:W-:Y:S02]  /*5540*/  LEA R78, P3, R79, R20.reuse, 0x1 ;  /* 0x000000144f4e7211 */ /* 0x080fe400078608ff */
[----:B------:R-:W-:Y:S01]  /*5550*/  LEA.HI.X.SX32 R77, R77, R21, 0x1, P5 ;  /* 0x000000154d4d7211 */ /* 0x000fe200028f0eff */
[----:B------:R0:W-:Y:S01]  /*5560*/  STG.E.U16 [R58.64], R10 ;  /* 0x0000000a3a007986 */ /* 0x0001e2000c101504 */
[-C--:B------:R-:W-:Y:S02]  /*5570*/  LEA R80, P4, R81, R20.reuse, 0x1 ;  /* 0x0000001451507211 */ /* 0x080fe400078808ff */
[-C--:B------:R-:W-:Y:S01]  /*5580*/  LEA R82, P5, R83, R20.reuse, 0x1 ;  /* 0x0000001453527211 */ /* 0x080fe200078a08ff */
[----:B------:R1:W-:Y:S01]  /*5590*/  STG.E.U16 [R60.64], R6 ;  /* 0x000000063c007986 */ /* 0x0003e2000c101504 */
[----:B------:R-:W-:-:S02]  /*55a0*/  LEA R20, P6, R86, R20, 0x1 ;  /* 0x0000001456147211 */ /* 0x000fc400078c08ff */
[-C--:B------:R-:W-:Y:S01]  /*55b0*/  LEA.HI.X.SX32 R79, R79, R21.reuse, 0x1, P3 ;  /* 0x000000154f4f7211 */ /* 0x080fe200018f0eff */
[----:B------:R1:W-:Y:S01]  /*55c0*/  STG.E.U16 [R62.64], R31 ;  /* 0x0000001f3e007986 */ /* 0x0003e2000c101504 */
[----:B--2---:R-:W-:Y:S02]  /*55d0*/  PRMT R39, R19, 0x7632, R39 ;  /* 0x0000763213277816 */ /* 0x004fe40000000027 */
[-C--:B------:R-:W-:Y:S01]  /*55e0*/  LEA.HI.X.SX32 R81, R81, R21.reuse, 0x1, P4 ;  /* 0x0000001551517211 */ /* 0x080fe200020f0eff */
[----:B------:R1:W-:Y:S01]  /*55f0*/  STG.E.U16 [R64.64], R32 ;  /* 0x0000002040007986 */ /* 0x0003e2000c101504 */
[----:B----4-:R-:W-:Y:S02]  /*5600*/  PRMT R40, R15, 0x7632, R40 ;  /* 0x000076320f287816 */ /* 0x010fe40000000028 */
[----:B------:R-:W-:Y:S01]  /*5610*/  LEA.HI.X.SX32 R83, R83, R21, 0x1, P5 ;  /* 0x0000001553537211 */ /* 0x000fe200028f0eff */
[----:B------:R1:W-:Y:S01]  /*5620*/  STG.E.U16 [R66.64], R33 ;  /* 0x0000002142007986 */ /* 0x0003e2000c101504 */
[----:B------:R-:W-:-:S02]  /*5630*/  PRMT R41, R11, 0x7632, R41 ;  /* 0x000076320b297816 */ /* 0x000fc40000000029 */
[----:B------:R-:W-:Y:S01]  /*5640*/  LEA.HI.X.SX32 R21, R86, R21, 0x1, P6 ;  /* 0x0000001556157211 */ /* 0x000fe200030f0eff */
[----:B------:R1:W-:Y:S01]  /*5650*/  STG.E.U16 [R68.64], R34 ;  /* 0x0000002244007986 */ /* 0x0003e2000c101504 */
[----:B0-----:R-:W-:Y:S02]  /*5660*/  PRMT R10, R7, 0x7632, R10 ;  /* 0x00007632070a7816 */ /* 0x001fe4000000000a */
[----:B------:R-:W-:Y:S01]  /*5670*/  FSEL R85, R85, -INF , P2 ;  /* 0xff80000055557808 */ /* 0x000fe20001000000 */
[----:B------:R1:W-:Y:S04]  /*5680*/  STG.E.U16 [R70.64], R19 ;  /* 0x0000001346007986 */ /* 0x0003e8000c101504 */
[----:B------:R1:W-:Y:S01]  /*5690*/  STG.E.U16 [R72.64], R15 ;  /* 0x0000000f48007986 */ /* 0x0003e2000c101504 */
[----:B------:R-:W-:Y:S01]  /*56a0*/  FFMA R85, R85, 0.69314718246459960938, R2 ;  /* 0x3f31721855557823 */ /* 0x000fe20000000002 */
[----:B------:R-:W-:-:S02]  /*56b0*/  LOP3.LUT R2, R88, 0xf8, RZ, 0xc0, !PT ;  /* 0x000000f858027812 */ /* 0x000fc400078ec0ff */
[----:B------:R1:W-:Y:S04]  /*56c0*/  STG.E.U16 [R74.64], R11 ;  /* 0x0000000b4a007986 */ /* 0x0003e8000c101504 */
[----:B------:R1:W-:Y:S04]  /*56d0*/  STG.E.U16 [R76.64], R7 ;  /* 0x000000074c007986 */ /* 0x0003e8000c101504 */
[----:B------:R1:W-:Y:S04]  /*56e0*/  STG.E.U16 [R78.64], R39 ;  /* 0x000000274e007986 */ /* 0x0003e8000c101504 */
[----:B------:R1:W-:Y:S04]  /*56f0*/  STG.E.U16 [R80.64], R40 ;  /* 0x0000002850007986 */ /* 0x0003e8000c101504 */
[----:B------:R1:W-:Y:S04]  /*5700*/  STG.E.U16 [R82.64], R41 ;  /* 0x0000002952007986 */ /* 0x0003e8000c101504 */
[----:B------:R1:W-:Y:S04]  /*5710*/  STG.E.U16 [R20.64], R10 ;  /* 0x0000000a14007986 */ /* 0x0003e8000c101504 */
[----:B------:R-:W-:Y:S06]  /*5720*/  BAR.SYNC.DEFER_BLOCKING 0x0 ;  /* 0x0000000000007b1d */ /* 0x000fec0000010000 */
[----:B------:R1:W-:Y:S04]  /*5730*/  STS.64 [R2], R84 ;  /* 0x0000005402007388 */ /* 0x0003e80000000a00 */
[----:B------:R-:W-:Y:S06]  /*5740*/  BAR.SYNC.DEFER_BLOCKING 0x0 ;  /* 0x0000000000007b1d */ /* 0x000fec0000010000 */
[----:B------:R-:W-:Y:S05]  /*5750*/  @P0 EXIT ;  /* 0x000000000000094d */ /* 0x000fea0003800000 */
[----:B-1----:R-:W0:Y:S01]  /*5760*/  LDS R7, [R0] ;  /* 0x0000000000077984 */ /* 0x002e220000000800 */
[----:B------:R-:W-:-:S02]  /*5770*/  IMAD R2, R87, c[0x0][0x1cc], RZ ;  /* 0x0000730057027a24 */ /* 0x000fc400078e02ff */
[C---:B------:R-:W-:Y:S02]  /*5780*/  IMAD.SHL.U32 R6, R250.reuse, 0x4, RZ ;  /* 0x00000004fa067824 */ /* 0x040fe400078e00ff */
[----:B------:R-:W-:Y:S01]  /*5790*/  IMAD.HI R5, R250, 0x4, RZ ;  /* 0x00000004fa057827 */ /* 0x000fe200078e02ff */
[----:B------:R-:W-:-:S03]  /*57a0*/  SHF.L.U32 R3, R2, 0x2, RZ ;  /* 0x0000000202037819 */ /* 0x000fc600000006ff */
[----:B------:R-:W-:Y:S01]  /*57b0*/  IMAD.HI R4, R2, 0x4, RZ ;  /* 0x0000000402047827 */ /* 0x000fe200078e02ff */
[----:B------:R-:W-:-:S04]  /*57c0*/  IADD3 R2, P0, P1, R6, c[0x0][0x180], R3 ;  /* 0x0000600006027a10 */ /* 0x000fc8000791e003 */
[----:B------:R-:W-:-:S05]  /*57d0*/  IADD3.X R3, R5, c[0x0][0x184], R4, P0, P1 ;  /* 0x0000610005037a10 */ /* 0x000fca00007e2404 */
[----:B0-----:R-:W-:Y:S01]  /*57e0*/  STG.E [R2.64], R7 ;  /* 0x0000000702007986 */ /* 0x001fe2000c101904 */
[----:B------:R-:W-:Y:S05]  /*57f0*/  EXIT ;  /* 0x000000000000794d */ /* 0x000fea0003800000 */
.L_x_3:
[----:B------:R-:W-:-:S00]  /*5800*/  BRA `(.L_x_3) ;  /* 0xfffffff000007947 */ /* 0x000fc0000383ffff */
[----:B------:R-:W-:-:S00]  /*5810*/  NOP ;  /* 0x0000000000007918 */ /* 0x000fc00000000000 */
        /* <DEDUP_REMOVED lines=14> */
.L_x_4:


//--------------------- .nv.global.init           --------------------------
	.section	.nv.global.init,"aw",@progbits
.nv.global.init:
	.type		_$_str,@object
	.size		_$_str,(.L_0 - _$_str)
_$_str:
        /*0000*/ 	.byte	0x5f, 0x5f, 0x43, 0x55, 0x44, 0x41, 0x5f, 0x46, 0x54, 0x5a, 0x00
.L_0:


//--------------------- .nv.shared.attn_fwd       --------------------------
	.section	.nv.shared.attn_fwd,"aw",@nobits
	.sectionflags	@""
	.align	16
